	.target	sm_90a

	.elftype	@"ET_EXEC"


//--------------------- .note.nv.tkinfo           --------------------------
	.section	.note.nv.tkinfo,"",@"SHT_NOTE"
	.sectionflags	@"SHF_NOTE_NV_TKINFO"
	.tkinfo
        /*0018*/ 	.word	0x00000002
        /*0030*/ 	.string	""
        /*0030*/ 	.string	"ptxas"
        /*0030*/ 	.string	"Cuda compilation tools, release 13.0, V13.0.88"
        /*0030*/ 	.string	"Build cuda_13.0.r13.0/compiler.36424714_0"
        /*0030*/ 	.string	"-v  -suppress-debug-info  -lineinfo  -arch sm_90a "



//--------------------- .note.nv.cuinfo           --------------------------
	.section	.note.nv.cuinfo,"",@"SHT_NOTE"
	.sectionflags	@"SHF_NOTE_NV_CUINFO"
        /*0018*/ 	.short	0x0002
        /*001a*/ 	.short	0x005a
        /*001c*/ 	.short	0x0082
	.zero		2


//--------------------- .nv.info                  --------------------------
	.section	.nv.info,"",@"SHT_CUDA_INFO"
	.align	4


	//----- nvinfo : EIATTR_REGCOUNT
	.align		4
        /*0000*/ 	.byte	0x04, 0x2f
        /*0002*/ 	.short	(.L_1 - .L_0)
	.align		4
.L_0:
        /*0004*/ 	.word	index@(gluon_wgmma)
        /*0008*/ 	.word	0x000000ff


	//----- nvinfo : EIATTR_FRAME_SIZE
	.align		4
.L_1:
        /*000c*/ 	.byte	0x04, 0x11
        /*000e*/ 	.short	(.L_3 - .L_2)
	.align		4
.L_2:
        /*0010*/ 	.word	index@(gluon_wgmma)
        /*0014*/ 	.word	0x00000270


	//----- nvinfo : EIATTR_MIN_STACK_SIZE
	.align		4
.L_3:
        /*0018*/ 	.byte	0x04, 0x12
        /*001a*/ 	.short	(.L_5 - .L_4)
	.align		4
.L_4:
        /*001c*/ 	.word	index@(gluon_wgmma)
        /*0020*/ 	.word	0x00000270
.L_5:


//--------------------- .nv.compat                --------------------------
	.section	.nv.compat,"",@"SHT_CUDA_COMPAT_INFO"
	.align	4
        /*0000*/ 	.byte	0x02, 0x09, 0x01, 0x00, 0x02, 0x02, 0x04, 0x00, 0x02, 0x05, 0x05, 0x00, 0x03, 0x07, 0x01, 0x01
        /*0010*/ 	.byte	0x02, 0x03, 0x03, 0x00, 0x02, 0x06, 0x01, 0x00, 0x04, 0x0b, 0x08, 0x00, 0x00, 0x00, 0x00, 0x00
        /*0020*/ 	.byte	0x00, 0x00, 0x00, 0x00


//--------------------- .nv.info.gluon_wgmma      --------------------------
	.section	.nv.info.gluon_wgmma,"",@"SHT_CUDA_INFO"
	.sectionflags	@""
	.align	4


	//----- nvinfo : EIATTR_CUDA_API_VERSION
	.align		4
        /*0000*/ 	.byte	0x04, 0x37
        /*0002*/ 	.short	(.L_7 - .L_6)
.L_6:
        /*0004*/ 	.word	0x00000082


	//----- nvinfo : EIATTR_KPARAM_INFO
	.align		4
.L_7:
        /*0008*/ 	.byte	0x04, 0x17
        /*000a*/ 	.short	(.L_9 - .L_8)
.L_8:
        /*000c*/ 	.word	0x00000000
        /*0010*/ 	.short	0x000a
        /*0012*/ 	.short	0x0048
        /*0014*/ 	.byte	0x00, 0xf4, 0x21, 0x00


	//----- nvinfo : EIATTR_KPARAM_INFO
	.align		4
.L_9:
        /*0018*/ 	.byte	0x04, 0x17
        /*001a*/ 	.short	(.L_11 - .L_10)
.L_10:
        /*001c*/ 	.word	0x00000000
        /*0020*/ 	.short	0x0009
        /*0022*/ 	.short	0x0040
        /*0024*/ 	.byte	0x00, 0xf4, 0x21, 0x00


	//----- nvinfo : EIATTR_KPARAM_INFO
	.align		4
.L_11:
        /*0028*/ 	.byte	0x04, 0x17
        /*002a*/ 	.short	(.L_13 - .L_12)
.L_12:
        /*002c*/ 	.word	0x00000000
        /*0030*/ 	.short	0x0008
        /*0032*/ 	.short	0x0038
        /*0034*/ 	.byte	0x00, 0xf0, 0x21, 0x00


	//----- nvinfo : EIATTR_KPARAM_INFO
	.align		4
.L_13:
        /*0038*/ 	.byte	0x04, 0x17
        /*003a*/ 	.short	(.L_15 - .L_14)
.L_14:
        /*003c*/ 	.word	0x00000000
        /*0040*/ 	.short	0x0007
        /*0042*/ 	.short	0x0030
        /*0044*/ 	.byte	0x00, 0xf0, 0x21, 0x00


	//----- nvinfo : EIATTR_KPARAM_INFO
	.align		4
.L_15:
        /*0048*/ 	.byte	0x04, 0x17
        /*004a*/ 	.short	(.L_17 - .L_16)
.L_16:
        /*004c*/ 	.word	0x00000000
        /*0050*/ 	.short	0x0006
        /*0052*/ 	.short	0x0028
        /*0054*/ 	.byte	0x00, 0xf0, 0x21, 0x00


	//----- nvinfo : EIATTR_KPARAM_INFO
	.align		4
.L_17:
        /*0058*/ 	.byte	0x04, 0x17
        /*005a*/ 	.short	(.L_19 - .L_18)
.L_18:
        /*005c*/ 	.word	0x00000000
        /*0060*/ 	.short	0x0005
        /*0062*/ 	.short	0x0020
        /*0064*/ 	.byte	0x00, 0xf0, 0x11, 0x00


	//----- nvinfo : EIATTR_KPARAM_INFO
	.align		4
.L_19:
        /*0068*/ 	.byte	0x04, 0x17
        /*006a*/ 	.short	(.L_21 - .L_20)
.L_20:
        /*006c*/ 	.word	0x00000000
        /*0070*/ 	.short	0x0004
        /*0072*/ 	.short	0x001c
        /*0074*/ 	.byte	0x00, 0xf0, 0x11, 0x00


	//----- nvinfo : EIATTR_KPARAM_INFO
	.align		4
.L_21:
        /*0078*/ 	.byte	0x04, 0x17
        /*007a*/ 	.short	(.L_23 - .L_22)
.L_22:
        /*007c*/ 	.word	0x00000000
        /*0080*/ 	.short	0x0003
        /*0082*/ 	.short	0x0018
        /*0084*/ 	.byte	0x00, 0xf0, 0x11, 0x00


	//----- nvinfo : EIATTR_KPARAM_INFO
	.align		4
.L_23:
        /*0088*/ 	.byte	0x04, 0x17
        /*008a*/ 	.short	(.L_25 - .L_24)
.L_24:
        /*008c*/ 	.word	0x00000000
        /*0090*/ 	.short	0x0002
        /*0092*/ 	.short	0x0010
        /*0094*/ 	.byte	0x00, 0xf4, 0x21, 0x00


	//----- nvinfo : EIATTR_KPARAM_INFO
	.align		4
.L_25:
        /*0098*/ 	.byte	0x04, 0x17
        /*009a*/ 	.short	(.L_27 - .L_26)
.L_26:
        /*009c*/ 	.word	0x00000000
        /*00a0*/ 	.short	0x0001
        /*00a2*/ 	.short	0x0008
        /*00a4*/ 	.byte	0x00, 0xf4, 0x21, 0x00


	//----- nvinfo : EIATTR_KPARAM_INFO
	.align		4
.L_27:
        /*00a8*/ 	.byte	0x04, 0x17
        /*00aa*/ 	.short	(.L_29 - .L_28)
.L_28:
        /*00ac*/ 	.word	0x00000000
        /*00b0*/ 	.short	0x0000
        /*00b2*/ 	.short	0x0000
        /*00b4*/ 	.byte	0x00, 0xf4, 0x21, 0x00


	//----- nvinfo : EIATTR_SPARSE_MMA_MASK
	.align		4
.L_29:
        /*00b8*/ 	.byte	0x03, 0x50
        /*00ba*/ 	.short	0x0000


	//----- nvinfo : EIATTR_MAXREG_COUNT
	.align		4
        /*00bc*/ 	.byte	0x03, 0x1b
        /*00be*/ 	.short	0x00ff


	//----- nvinfo : EIATTR_NUM_BARRIERS
	.align		4
        /*00c0*/ 	.byte	0x02, 0x4c
        /*00c2*/ 	.byte	0x01
	.zero		1


	//----- nvinfo : EIATTR_ANNOTATIONS
	.align		4
        /*00c4*/ 	.byte	0x04, 0x55
        /*00c6*/ 	.short	(.L_31 - .L_30)


	//   ....[0]....
.L_30:
        /*00c8*/ 	.word	0x00000001
        /*00cc*/ 	.byte	0x50, 0x11, 0x00, 0x00, 0x01, 0x00, 0x00, 0x00, 0xa0, 0x12, 0x00, 0x00, 0x01, 0x00, 0x00, 0x00
        /* <DEDUP_REMOVED lines=272> */
        /*11dc*/ 	.byte	0xb0, 0x47, 0x00, 0x00, 0x01, 0x00, 0x00, 0x00, 0xc0, 0x47, 0x00, 0x00


	//----- nvinfo : EIATTR_MERCURY_ISA_VERSION
	.align		4
.L_31:
        /*11e8*/ 	.byte	0x03, 0x5f
        /*11ea*/ 	.short	0x0101


	//----- nvinfo : EIATTR_INT_WARP_WIDE_INSTR_OFFSETS
	.align		4
        /*11ec*/ 	.byte	0x04, 0x31
        /*11ee*/ 	.short	(.L_33 - .L_32)


	//   ....[0]....
.L_32:
        /*11f0*/ 	.word	0x000012d0


	//   ....[1]....
        /*11f4*/ 	.word	0x000012f0


	//   ....[2]....
        /*11f8*/ 	.word	0x00001310


	//   ....[3]....
        /*11fc*/ 	.word	0x000013f0


	//   ....[4]....
        /*1200*/ 	.word	0x00002d10


	//   ....[5]....
        /*1204*/ 	.word	0x00002d20


	//----- nvinfo : EIATTR_COOP_GROUP_MASK_REGIDS
	.align		4
.L_33:
        /*1208*/ 	.byte	0x04, 0x29
        /*120a*/ 	.short	(.L_35 - .L_34)


	//   ....[0]....
.L_34:
        /*120c*/ 	.word	0xffffffff


	//   ....[1]....
        /*1210*/ 	.word	0xffffffff


	//   ....[2]....
        /*1214*/ 	.word	0xffffffff


	//----- nvinfo : EIATTR_COOP_GROUP_INSTR_OFFSETS
	.align		4
.L_35:
        /*1218*/ 	.byte	0x04, 0x28
        /*121a*/ 	.short	(.L_37 - .L_36)


	//   ....[0]....
.L_36:
        /*121c*/ 	.word	0x00000160


	//   ....[1]....
        /*1220*/ 	.word	0x00000730


	//   ....[2]....
        /*1224*/ 	.word	0x00000ce0


	//----- nvinfo : EIATTR_MBARRIER_INSTR_OFFSETS
	.align		4
.L_37:
        /*1228*/ 	.byte	0x04, 0x39
        /*122a*/ 	.short	(.L_39 - .L_38)


	//   ....[0]....
.L_38:
        /*122c*/ 	.word	0x00001c90
        /*1230*/ 	.word	0x000000ff
        /*1234*/ 	.word	0x00048000
        /*1238*/ 	.short	0x0100
        /*123a*/ 	.byte	0x37
	.zero		1


	//   ....[1]....
        /*123c*/ 	.word	0x00001e40
        /*1240*/ 	.word	0x000000ff
        /*1244*/ 	.word	0x00048008
        /*1248*/ 	.short	0x0100
        /*124a*/ 	.byte	0x37
	.zero		1


	//   ....[2]....
        /*124c*/ 	.word	0x00001ff0
        /*1250*/ 	.word	0x000000ff
        /*1254*/ 	.word	0x00048010
        /*1258*/ 	.short	0x0100
        /*125a*/ 	.byte	0x37
	.zero		1


	//   ....[3]....
        /*125c*/ 	.word	0x00002e20
        /*1260*/ 	.word	0x000000ff
        /*1264*/ 	.word	0x00048000
        /*1268*/ 	.short	0x010a
        /*126a*/ 	.byte	0x14
	.zero		1


	//   ....[4]....
        /*126c*/ 	.word	0x00003f00
        /*1270*/ 	.word	0x000000ff
        /*1274*/ 	.word	0x00048000
        /*1278*/ 	.short	0x0108
        /*127a*/ 	.byte	0x37
	.zero		1


	//   ....[5]....
        /*127c*/ 	.word	0x00003f70
        /*1280*/ 	.word	0x000000ff
        /*1284*/ 	.word	0x00048008
        /*1288*/ 	.short	0x0108
        /*128a*/ 	.byte	0x37
	.zero		1


	//   ....[6]....
        /*128c*/ 	.word	0x00003ff0
        /*1290*/ 	.word	0x000000ff
        /*1294*/ 	.word	0x00048010
        /*1298*/ 	.short	0x0108
        /*129a*/ 	.byte	0x37
	.zero		1


	//   ....[7]....
        /*129c*/ 	.word	0x00005340
        /*12a0*/ 	.word	0x000000ff
        /*12a4*/ 	.word	0x00048000
        /*12a8*/ 	.short	0x010a
        /*12aa*/ 	.byte	0x14
	.zero		1


	//----- nvinfo : EIATTR_NUM_MBARRIERS
	.align		4
.L_39:
        /*12ac*/ 	.byte	0x03, 0x38
        /*12ae*/ 	.short	0x0003


	//----- nvinfo : EIATTR_EXIT_INSTR_OFFSETS
	.align		4
        /*12b0*/ 	.byte	0x04, 0x1c
        /*12b2*/ 	.short	(.L_41 - .L_40)


	//   ....[0]....
.L_40:
        /*12b4*/ 	.word	0x00005330


	//----- nvinfo : EIATTR_REQNTID
	.align		4
.L_41:
        /*12b8*/ 	.byte	0x04, 0x10
        /*12ba*/ 	.short	(.L_43 - .L_42)
.L_42:
        /*12bc*/ 	.word	0x00000080
        /*12c0*/ 	.word	0x00000001
        /*12c4*/ 	.word	0x00000001


	//----- nvinfo : EIATTR_CRS_STACK_SIZE
	.align		4
.L_43:
        /*12c8*/ 	.byte	0x04, 0x1e
        /*12ca*/ 	.short	(.L_45 - .L_44)
.L_44:
        /*12cc*/ 	.word	0x00000000


	//----- nvinfo : EIATTR_CBANK_PARAM_SIZE
	.align		4
.L_45:
        /*12d0*/ 	.byte	0x03, 0x19
        /*12d2*/ 	.short	0x0050


	//----- nvinfo : EIATTR_PARAM_CBANK
	.align		4
        /*12d4*/ 	.byte	0x04, 0x0a
        /*12d6*/ 	.short	(.L_47 - .L_46)
	.align		4
.L_46:
        /*12d8*/ 	.word	index@(.nv.constant0.gluon_wgmma)
        /*12dc*/ 	.short	0x0210
        /*12de*/ 	.short	0x0050


	//----- nvinfo : EIATTR_SW_WAR
	.align		4
.L_47:
        /*12e0*/ 	.byte	0x04, 0x36
        /*12e2*/ 	.short	(.L_49 - .L_48)
.L_48:
        /*12e4*/ 	.word	0x00000008
.L_49:


//--------------------- .nv.callgraph             --------------------------
	.section	.nv.callgraph,"",@"SHT_CUDA_CALLGRAPH"
	.align	4
	.sectionentsize	8
	.align		4
        /*0000*/ 	.word	0x00000000
	.align		4
        /*0004*/ 	.word	0xffffffff
	.align		4
        /*0008*/ 	.word	0x00000000
	.align		4
        /*000c*/ 	.word	0xfffffffe
	.align		4
        /*0010*/ 	.word	0x00000000
	.align		4
        /*0014*/ 	.word	0xfffffffd
	.align		4
        /*0018*/ 	.word	0x00000000
	.align		4
        /*001c*/ 	.word	0xfffffffc


//--------------------- .text.gluon_wgmma         --------------------------
	.section	.text.gluon_wgmma,"ax",@progbits
	.align	128
        .global         gluon_wgmma
        .type           gluon_wgmma,@function
        .size           gluon_wgmma,(.L_x_52 - gluon_wgmma)
        .other          gluon_wgmma,@"STO_CUDA_ENTRY STV_DEFAULT"
gluon_wgmma:
.text.gluon_wgmma:
[----:B------:R-:W1:Y:S01]  /*0000*/  LDC R1, c[0x0][0x28] ;  /* 0x00000a00ff017b82 */ /* 0x000e620000000800 */
[----:B------:R-:W2:Y:S07]  /*0010*/  S2R R16, SR_TID.X ;  /* 0x0000000000107919 */ /* 0x000eae0000002100 */
[----:B------:R-:W3:Y:S01]  /*0020*/  S2UR UR4, SR_CgaCtaId ;  /* 0x00000000000479c3 */ /* 0x000ee20000008800 */
[----:B------:R-:W-:Y:S01]  /*0030*/  UMOV UR55, 0x400 ;  /* 0x0000040000377882 */ /* 0x000fe20000000000 */
[----:B------:R-:W-:Y:S01]  /*0040*/  ULDC UR6, c[0x0][0xc] ;  /* 0x0000030000067ab9 */ /* 0x000fe20000000800 */
[----:B------:R-:W-:Y:S01]  /*0050*/  ULDC.64 UR48, c[0x0][0x250] ;  /* 0x0000940000307ab9 */ /* 0x000fe20000000a00 */
[----:B------:R-:W-:Y:S01]  /*0060*/  BSSY B0, `(.L_x_0) ;  /* 0x000001f000007945 */ /* 0x000fe20003800000 */
[----:B-1----:R-:W-:-:S03]  /*0070*/  VIADD R1, R1, 0xfffffd90 ;  /* 0xfffffd9001017836 */ /* 0x002fc60000000000 */
[----:B------:R-:W1:Y:S08]  /*0080*/  LDC R6, c[0x0][0x228] ;  /* 0x00008a00ff067b82 */ /* 0x000e700000000800 */
[----:B------:R-:W4:Y:S08]  /*0090*/  LDC R13, c[0x0][0x230] ;  /* 0x00008c00ff0d7b82 */ /* 0x000f300000000800 */
[----:B------:R-:W-:Y:S01]  /*00a0*/  S2UR UR50, SR_CTAID.Y ;  /* 0x00000000003279c3 */ /* 0x000fe20000002600 */
[----:B---3--:R-:W-:-:S03]  /*00b0*/  ULEA UR55, UR4, UR55, 0x18 ;  /* 0x0000003704377291 */ /* 0x008fc6000f8ec03f */
[----:B------:R-:W-:Y:S01]  /*00c0*/  ULDC UR4, c[0x0][0x10] ;  /* 0x0000040000047ab9 */ /* 0x000fe20000000800 */
[----:B--2---:R-:W-:-:S03]  /*00d0*/  LOP3.LUT R3, R16, 0x7f, RZ, 0xc0, !PT ;  /* 0x0000007f10037812 */ /* 0x004fc600078ec0ff */
[----:B------:R-:W2:Y:S01]  /*00e0*/  S2UR UR5, SR_CTAID.Z ;  /* 0x00000000000579c3 */ /* 0x000ea20000002700 */
[----:B-1----:R-:W-:Y:S01]  /*00f0*/  VIADD R6, R6, 0xffffffff ;  /* 0xffffffff06067836 */ /* 0x002fe20000000000 */
[C---:B------:R-:W-:Y:S02]  /*0100*/  ISETP.GE.U32.AND P0, PT, R3.reuse, 0x20, PT ;  /* 0x000000200300780c */ /* 0x040fe40003f06070 */
[C---:B------:R-:W-:Y:S02]  /*0110*/  ISETP.NE.U32.AND P1, PT, R3.reuse, RZ, PT ;  /* 0x000000ff0300720c */ /* 0x040fe40003f25070 */
[----:B------:R-:W-:Y:S02]  /*0120*/  LEA R12, R3, UR55, 0x2 ;  /* 0x00000037030c7c11 */ /* 0x000fe4000f8e10ff */
[----:B------:R-:W1:Y:S01]  /*0130*/  S2UR UR51, SR_CTAID.X ;  /* 0x00000000003379c3 */ /* 0x000e620000002500 */
[----:B----4-:R-:W-:-:S06]  /*0140*/  VIADD R8, R13, 0xffffffff ;  /* 0xffffffff0d087836 */ /* 0x010fcc0000000000 */
[----:B------:R3:W-:Y:S01]  /*0150*/  @!P0 STS [R12], RZ ;  /* 0x000000ff0c008388 */ /* 0x0007e20000000800 */
[----:B------:R-:W-:-:S03]  /*0160*/  NOP ;  /* 0x0000000000007918 */ /* 0x000fc60000000000 */
[----:B------:R3:W-:Y:S01]  /*0170*/  @!P1 STS [UR55+0x24], R6 ;  /* 0x00002406ff009988 */ /* 0x0007e20008000837 */
[----:B--2---:R-:W-:-:S03]  /*0180*/  UIMAD UR4, UR5, UR4, UR50 ;  /* 0x00000004050472a4 */ /* 0x004fc6000f8e0232 */
[----:B------:R3:W-:Y:S01]  /*0190*/  @!P1 STS [UR55+0x20], R8 ;  /* 0x00002008ff009988 */ /* 0x0007e20008000837 */
[----:B-1----:R-:W-:-:S04]  /*01a0*/  UIMAD UR4, UR4, UR6, UR51 ;  /* 0x00000006040472a4 */ /* 0x002fc8000f8e0233 */
[----:B------:R-:W-:-:S04]  /*01b0*/  UIMAD UR8, UR4, 0x180, URZ ;  /* 0x00000180040878a4 */ /* 0x000fc8000f8e023f */
[----:B------:R-:W-:-:S04]  /*01c0*/  UIADD3 UR4, UP0, UR8, UR48, URZ ;  /* 0x0000003008047290 */ /* 0x000fc8000ff1e03f */
[----:B------:R-:W-:Y:S01]  /*01d0*/  ULEA.HI.X.SX32 UR5, UR8, UR49, 0x1, UP0 ;  /* 0x0000003108057291 */ /* 0x000fe200080f0e3f */
[----:B---3--:R-:W-:Y:S11]  /*01e0*/  @P1 BRA `(.L_x_1) ;  /* 0x0000000000181947 */ /* 0x008ff60003800000 */
[----:B------:R-:W1:Y:S01]  /*01f0*/  LDS R0, [UR55+0x8] ;  /* 0x00000837ff007984 */ /* 0x000e620008000800 */
[----:B------:R-:W2:Y:S01]  /*0200*/  LDC.64 R10, c[0x0][0x210] ;  /* 0x00008400ff0a7b82 */ /* 0x000ea20000000a00 */
[----:B------:R-:W-:Y:S02]  /*0210*/  IMAD.MOV.U32 R5, RZ, RZ, 0x70 ;  /* 0x00000070ff057424 */ /* 0x000fe400078e00ff */
[----:B--2---:R2:W-:Y:S03]  /*0220*/  STS.64 [UR55], R10 ;  /* 0x0000000aff007988 */ /* 0x0045e60008000a37 */
[----:B-1----:R-:W-:-:S05]  /*0230*/  LOP3.LUT R0, R0, 0x10, R5, 0xd8, !PT ;  /* 0x0000001000007812 */ /* 0x002fca00078ed805 */
[----:B------:R2:W-:Y:S02]  /*0240*/  STS [UR55+0x8], R0 ;  /* 0x00000800ff007988 */ /* 0x0005e40008000837 */
.L_x_1:
[----:B------:R-:W-:Y:S05]  /*0250*/  BSYNC B0 ;  /* 0x0000000000007941 */ /* 0x000fea0003800000 */
.L_x_0:
[----:B------:R-:W-:Y:S04]  /*0260*/  BSSY B0, `(.L_x_2) ;  /* 0x000000a000007945 */ /* 0x000fe80003800000 */
[----:B------:R-:W-:Y:S05]  /*0270*/  @P1 BRA `(.L_x_3) ;  /* 0x0000000000201947 */ /* 0x000fea0003800000 */
[----:B--2---:R-:W1:Y:S01]  /*0280*/  LDS R0, [UR55+0x34] ;  /* 0x00003437ff007984 */ /* 0x004e620008000800 */
[----:B------:R-:W-:Y:S02]  /*0290*/  IMAD.MOV.U32 R5, RZ, RZ, 0x3f000000 ;  /* 0x3f000000ff057424 */ /* 0x000fe400078e00ff */
[----:B------:R-:W-:Y:S01]  /*02a0*/  @!P1 IMAD.MOV.U32 R2, RZ, RZ, 0x7f ;  /* 0x0000007fff029424 */ /* 0x000fe200078e00ff */
[----:B------:R-:W2:Y:S02]  /*02b0*/  @!P1 LDS R7, [UR55+0x38] ;  /* 0x00003837ff079984 */ /* 0x000ea40008000800 */
[----:B-1----:R-:W-:Y:S02]  /*02c0*/  LOP3.LUT R0, R0, 0xff000000, R5, 0xb8, !PT ;  /* 0xff00000000007812 */ /* 0x002fe400078eb805 */
[----:B--2---:R-:W-:-:S03]  /*02d0*/  @!P1 LOP3.LUT R2, R7, 0xff, R2, 0xb8, !PT ;  /* 0x000000ff07029812 */ /* 0x004fc600078eb802 */
[----:B------:R1:W-:Y:S04]  /*02e0*/  STS [UR55+0x34], R0 ;  /* 0x00003400ff007988 */ /* 0x0003e80008000837 */
[----:B------:R1:W-:Y:S02]  /*02f0*/  @!P1 STS [UR55+0x38], R2 ;  /* 0x00003802ff009988 */ /* 0x0003e40008000837 */
.L_x_3:
[----:B------:R-:W-:Y:S05]  /*0300*/  BSYNC B0 ;  /* 0x0000000000007941 */ /* 0x000fea0003800000 */
.L_x_2:
[----:B------:R-:W-:Y:S04]  /*0310*/  BSSY B0, `(.L_x_4) ;  /* 0x000000e000007945 */ /* 0x000fe80003800000 */
[----:B------:R-:W-:Y:S05]  /*0320*/  @P1 BRA `(.L_x_5) ;  /* 0x0000000000301947 */ /* 0x000fea0003800000 */
[----:B-1----:R-:W1:Y:S01]  /*0330*/  LDS R2, [UR55+0x34] ;  /* 0x00003437ff027984 */ /* 0x002e620008000800 */
[----:B------:R-:W3:Y:S03]  /*0340*/  LDC.64 R4, c[0x0][0x238] ;  /* 0x00008e00ff047b82 */ /* 0x000ee60000000a00 */
[----:B--2---:R-:W2:Y:S01]  /*0350*/  LDS R0, [UR55+0x1c] ;  /* 0x00001c37ff007984 */ /* 0x004ea20008000800 */
[C---:B---3--:R-:W-:Y:S01]  /*0360*/  SHF.L.U64.HI R5, R4.reuse, 0x1, R5 ;  /* 0x0000000104057819 */ /* 0x048fe20000010205 */
[----:B------:R-:W-:-:S03]  /*0370*/  IMAD.SHL.U32 R4, R4, 0x2, RZ ;  /* 0x0000000204047824 */ /* 0x000fc600078e00ff */
[--C-:B------:R-:W-:Y:S02]  /*0380*/  SHF.R.U32.HI R7, RZ, 0x4, R5.reuse ;  /* 0x00000004ff077819 */ /* 0x100fe40000011605 */
[----:B------:R-:W-:-:S05]  /*0390*/  SHF.R.U64 R4, R4, 0x4, R5 ;  /* 0x0000000404047819 */ /* 0x000fca0000001205 */
[----:B------:R3:W-:Y:S01]  /*03a0*/  STS [UR55+0xc], R4 ;  /* 0x00000c04ff007988 */ /* 0x0007e20008000837 */
[----:B-1----:R-:W-:Y:S02]  /*03b0*/  LOP3.LUT R2, R2, 0x7, RZ, 0xb8, !PT ;  /* 0x0000000702027812 */ /* 0x002fe400078eb8ff */
[----:B--2---:R-:W-:-:S03]  /*03c0*/  LOP3.LUT R0, R0, 0xf, R7, 0xb8, !PT ;  /* 0x0000000f00007812 */ /* 0x004fc600078eb807 */
[----:B------:R3:W-:Y:S04]  /*03d0*/  STS [UR55+0x34], R2 ;  /* 0x00003402ff007988 */ /* 0x0007e80008000837 */
[----:B------:R3:W-:Y:S02]  /*03e0*/  STS [UR55+0x1c], R0 ;  /* 0x00001c00ff007988 */ /* 0x0007e40008000837 */
.L_x_5:
[----:B------:R-:W-:Y:S05]  /*03f0*/  BSYNC B0 ;  /* 0x0000000000007941 */ /* 0x000fea0003800000 */
.L_x_4:
[----:B------:R-:W-:Y:S04]  /*0400*/  BSSY B1, `(.L_x_6) ;  /* 0x000001b000017945 */ /* 0x000fe80003800000 */
[----:B------:R-:W-:Y:S01]  /*0410*/  BSSY B0, `(.L_x_7) ;  /* 0x0000016000007945 */ /* 0x000fe20003800000 */
[----:B-123--:R-:W-:-:S03]  /*0420*/  IMAD.MOV.U32 R0, RZ, RZ, RZ ;  /* 0x000000ffff007224 */ /* 0x00efc600078e00ff */
[----:B------:R-:W-:Y:S05]  /*0430*/  @P1 BRA `(.L_x_8) ;  /* 0x0000000000201947 */ /* 0x000fea0003800000 */
[----:B------:R-:W1:Y:S02]  /*0440*/  LDS R2, [UR55+0x34] ;  /* 0x00003437ff027984 */ /* 0x000e640008000800 */
[----:B-1----:R-:W-:-:S05]  /*0450*/  LOP3.LUT R2, R2, 0x38, RZ, 0xb8, !PT ;  /* 0x0000003802027812 */ /* 0x002fca00078eb8ff */
[----:B------:R1:W-:Y:S01]  /*0460*/  STS [UR55+0x34], R2 ;  /* 0x00003402ff007988 */ /* 0x0003e20008000837 */
[----:B------:R-:W-:Y:S05]  /*0470*/  @P1 BRA `(.L_x_9) ;  /* 0x0000000000201947 */ /* 0x000fea0003800000 */
[----:B-1----:R-:W1:Y:S01]  /*0480*/  LDS R2, [UR55+0x8] ;  /* 0x00000837ff027984 */ /* 0x002e620008000800 */
[----:B------:R-:W-:-:S05]  /*0490*/  IMAD.MOV.U32 R5, RZ, RZ, 0x780 ;  /* 0x00000780ff057424 */ /* 0x000fca00078e00ff */
[----:B-1----:R-:W-:-:S05]  /*04a0*/  LOP3.LUT R2, R2, 0x300, R5, 0xd8, !PT ;  /* 0x0000030002027812 */ /* 0x002fca00078ed805 */
[----:B------:R1:W-:Y:S02]  /*04b0*/  STS [UR55+0x8], R2 ;  /* 0x00000802ff007988 */ /* 0x0003e40008000837 */
.L_x_8:
[----:B------:R-:W-:Y:S05]  /*04c0*/  @P1 BRA `(.L_x_10) ;  /* 0x0000000000281947 */ /* 0x000fea0003800000 */
[----:B-1----:R-:W1:Y:S02]  /*04d0*/  LDS R2, [UR55+0x8] ;  /* 0x00000837ff027984 */ /* 0x002e640008000800 */
[----:B-1----:R-:W-:-:S05]  /*04e0*/  LOP3.LUT R2, R2, 0x1800, RZ, 0xb8, !PT ;  /* 0x0000180002027812 */ /* 0x002fca00078eb8ff */
[----:B------:R2:W-:Y:S02]  /*04f0*/  STS [UR55+0x8], R2 ;  /* 0x00000802ff007988 */ /* 0x0005e40008000837 */
.L_x_9:
[----:B------:R-:W-:Y:S05]  /*0500*/  @P1 BREAK B0 ;  /* 0x0000000000001942 */ /* 0x000fea0003800000 */
[----:B------:R-:W-:Y:S05]  /*0510*/  @P1 BRA `(.L_x_11) ;  /* 0x0000000000241947 */ /* 0x000fea0003800000 */
[----:B------:R-:W3:Y:S01]  /*0520*/  LDS R5, [UR55+0x8] ;  /* 0x00000837ff057984 */ /* 0x000ee20008000800 */
[----:B-12---:R-:W-:-:S05]  /*0530*/  IMAD.MOV.U32 R2, RZ, RZ, 0x6000 ;  /* 0x00006000ff027424 */ /* 0x006fca00078e00ff */
[----:B---3--:R-:W-:-:S04]  /*0540*/  LOP3.LUT R2, R5, 0x6000, R2, 0xd8, !PT ;  /* 0x0000600005027812 */ /* 0x008fc800078ed802 */
[----:B------:R-:W-:-:S05]  /*0550*/  LOP3.LUT R2, R2, 0x400000, RZ, 0xb8, !PT ;  /* 0x0040000002027812 */ /* 0x000fca00078eb8ff */
[----:B------:R2:W-:Y:S02]  /*0560*/  STS [UR55+0x8], R2 ;  /* 0x00000802ff007988 */ /* 0x0005e40008000837 */
.L_x_10:
[----:B------:R-:W-:Y:S05]  /*0570*/  BSYNC B0 ;  /* 0x0000000000007941 */ /* 0x000fea0003800000 */
.L_x_7:
[----:B-12---:R-:W1:Y:S02]  /*0580*/  @!P1 LDS R2, [UR55+0x8] ;  /* 0x00000837ff029984 */ /* 0x006e640008000800 */
[----:B-1----:R-:W-:-:S05]  /*0590*/  @!P1 LOP3.LUT R2, R2, 0x8000, RZ, 0xb8, !PT ;  /* 0x0000800002029812 */ /* 0x002fca00078eb8ff */
[----:B------:R3:W-:Y:S02]  /*05a0*/  @!P1 STS [UR55+0x8], R2 ;  /* 0x00000802ff009988 */ /* 0x0007e40008000837 */
.L_x_11:
[----:B------:R-:W-:Y:S05]  /*05b0*/  BSYNC B1 ;  /* 0x0000000000017941 */ /* 0x000fea0003800000 */
.L_x_6:
[----:B------:R-:W-:Y:S05]  /*05c0*/  WARPSYNC.ALL ;  /* 0x0000000000007948 */ /* 0x000fea0003800000 */
[----:B------:R-:W4:Y:S02]  /*05d0*/  LDC R7, c[0x0][0x22c] ;  /* 0x00008b00ff077b82 */ /* 0x000f240000000800 */
[----:B----4-:R-:W-:Y:S01]  /*05e0*/  VIADD R7, R7, 0xffffffff ;  /* 0xffffffff07077836 */ /* 0x010fe20000000000 */
[----:B------:R-:W-:Y:S06]  /*05f0*/  @P0 BRA `(.L_x_12) ;  /* 0x0000000000280947 */ /* 0x000fec0003800000 */
[----:B-123--:R-:W1:Y:S01]  /*0600*/  S2R R2, SR_LANEID ;  /* 0x0000000000027919 */ /* 0x00ee620000000000 */
[----:B------:R-:W-:Y:S05]  /*0610*/  WARPSYNC.ALL ;  /* 0x0000000000007948 */ /* 0x000fea0003800000 */
[----:B-1----:R-:W-:-:S05]  /*0620*/  IMAD.SHL.U32 R2, R2, 0x4, RZ ;  /* 0x0000000402027824 */ /* 0x002fca00078e00ff */
[----:B------:R-:W1:Y:S01]  /*0630*/  LDS R9, [R2+UR55] ;  /* 0x0000003702097984 */ /* 0x000e620008000800 */
[----:B------:R-:W-:-:S05]  /*0640*/  IADD3 R4, P2, R2, UR4, RZ ;  /* 0x0000000402047c10 */ /* 0x000fca000ff5e0ff */
[----:B------:R-:W-:-:S05]  /*0650*/  IMAD.X R5, RZ, RZ, UR5, P2 ;  /* 0x00000005ff057e24 */ /* 0x000fca00090e06ff */
[----:B-1----:R4:W5:Y:S01]  /*0660*/  ATOMG.E.EXCH.STRONG.GPU PT, RZ, [R4], R9 ;  /* 0x0000000904ff73a8 */ /* 0x00296200041ee100 */
[----:B------:R-:W-:-:S04]  /*0670*/  DEPBAR {5,4,3,2,1,0} ;  /* 0x0000003f0000791a */ /* 0x000fc80000000000 */
[----:B------:R4:W-:Y:S01]  /*0680*/  UTMACCTL.IV [UR4] ;  /* 0x00000000040079b9 */ /* 0x0009e20008000000 */
[----:B------:R-:W-:Y:S01]  /*0690*/  NOP ;  /* 0x0000000000007918 */ /* 0x000fe20000000000 */
.L_x_12:
[----:B------:R-:W-:Y:S05]  /*06a0*/  @P0 BRA `(.L_x_13) ;  /* 0x00000000000c0947 */ /* 0x000fea0003800000 */
[----:B------:R0:W-:Y:S01]  /*06b0*/  UTMACMDFLUSH ;  /* 0x00000000000079b7 */ /* 0x0001e20000000000 */
[----:B------:R-:W-:Y:S05]  /*06c0*/  @P0 BRA `(.L_x_13) ;  /* 0x0000000000040947 */ /* 0x000fea0003800000 */
[----:B------:R-:W-:-:S04]  /*06d0*/  DEPBAR.LE SB0, 0x0 ;  /* 0x000080000000791a */ /* 0x000fc80000000000 */
.L_x_13:
[----:B------:R-:W-:Y:S05]  /*06e0*/  WARPSYNC.ALL ;  /* 0x0000000000007948 */ /* 0x000fea0003800000 */
[----:B-----5:R-:W-:Y:S06]  /*06f0*/  BAR.SYNC.DEFER_BLOCKING 0x0 ;  /* 0x0000000000007b1d */ /* 0x020fec0000010000 */
[----:B------:R-:W-:Y:S02]  /*0700*/  BSSY B1, `(.L_x_14) ;  /* 0x000000b000017945 */ /* 0x000fe40003800000 */
[----:B------:R-:W-:Y:S06]  /*0710*/  BAR.SYNC.DEFER_BLOCKING 0x0 ;  /* 0x0000000000007b1d */ /* 0x000fec0000010000 */
[----:B------:R1:W-:Y:S01]  /*0720*/  @!P0 STS [R12], RZ ;  /* 0x000000ff0c008388 */ /* 0x0003e20000000800 */
[----:B------:R-:W-:Y:S01]  /*0730*/  NOP ;  /* 0x0000000000007918 */ /* 0x000fe20000000000 */
[----:B------:R-:W-:Y:S05]  /*0740*/  @P1 BRA `(.L_x_15) ;  /* 0x0000000000181947 */ /* 0x000fea0003800000 */
[----:B-123--:R-:W1:Y:S01]  /*0750*/  LDS R2, [UR55+0x8] ;  /* 0x00000837ff027984 */ /* 0x00ee620008000800 */
[----:B------:R-:W2:Y:S01]  /*0760*/  LDC.64 R10, c[0x0][0x218] ;  /* 0x00008600ff0a7b82 */ /* 0x000ea20000000a00 */
[----:B----4-:R-:W-:Y:S02]  /*0770*/  IMAD.MOV.U32 R5, RZ, RZ, 0x70 ;  /* 0x00000070ff057424 */ /* 0x010fe400078e00ff */
[----:B--2---:R2:W-:Y:S03]  /*0780*/  STS.64 [UR55], R10 ;  /* 0x0000000aff007988 */ /* 0x0045e60008000a37 */
[----:B-1----:R-:W-:-:S05]  /*0790*/  LOP3.LUT R2, R2, 0x10, R5, 0xd8, !PT ;  /* 0x0000001002027812 */ /* 0x002fca00078ed805 */
[----:B------:R2:W-:Y:S02]  /*07a0*/  STS [UR55+0x8], R2 ;  /* 0x00000802ff007988 */ /* 0x0005e40008000837 */
.L_x_15:
[----:B----4-:R-:W-:Y:S05]  /*07b0*/  BSYNC B1 ;  /* 0x0000000000017941 */ /* 0x010fea0003800000 */
.L_x_14:
[----:B------:R-:W-:Y:S04]  /*07c0*/  BSSY B1, `(.L_x_16) ;  /* 0x000000a000017945 */ /* 0x000fe80003800000 */
[----:B------:R-:W-:Y:S05]  /*07d0*/  @P1 BRA `(.L_x_17) ;  /* 0x0000000000201947 */ /* 0x000fea0003800000 */
[----:B-123--:R-:W1:Y:S01]  /*07e0*/  LDS R2, [UR55+0x34] ;  /* 0x00003437ff027984 */ /* 0x00ee620008000800 */
[----:B------:R-:W-:Y:S02]  /*07f0*/  IMAD.MOV.U32 R5, RZ, RZ, 0x3f000000 ;  /* 0x3f000000ff057424 */ /* 0x000fe400078e00ff */
[----:B------:R-:W-:Y:S01]  /*0800*/  @!P1 IMAD.MOV.U32 R9, RZ, RZ, 0x7f ;  /* 0x0000007fff099424 */ /* 0x000fe200078e00ff */
[----:B------:R-:W2:Y:S02]  /*0810*/  @!P1 LDS R4, [UR55+0x38] ;  /* 0x00003837ff049984 */ /* 0x000ea40008000800 */
[----:B-1----:R-:W-:Y:S02]  /*0820*/  LOP3.LUT R2, R2, 0xff000000, R5, 0xb8, !PT ;  /* 0xff00000002027812 */ /* 0x002fe400078eb805 */
[----:B--2---:R-:W-:-:S03]  /*0830*/  @!P1 LOP3.LUT R4, R4, 0xff, R9, 0xb8, !PT ;  /* 0x000000ff04049812 */ /* 0x004fc600078eb809 */
[----:B------:R4:W-:Y:S04]  /*0840*/  STS [UR55+0x34], R2 ;  /* 0x00003402ff007988 */ /* 0x0009e80008000837 */
[----:B------:R4:W-:Y:S02]  /*0850*/  @!P1 STS [UR55+0x38], R4 ;  /* 0x00003804ff009988 */ /* 0x0009e40008000837 */
.L_x_17:
[----:B------:R-:W-:Y:S05]  /*0860*/  BSYNC B1 ;  /* 0x0000000000017941 */ /* 0x000fea0003800000 */
.L_x_16:
[----:B------:R-:W-:Y:S04]  /*0870*/  BSSY B1, `(.L_x_18) ;  /* 0x0000004000017945 */ /* 0x000fe80003800000 */
[----:B------:R-:W-:Y:S05]  /*0880*/  @P1 BRA `(.L_x_19) ;  /* 0x0000000000081947 */ /* 0x000fea0003800000 */
[----:B------:R1:W-:Y:S04]  /*0890*/  STS [UR55+0x24], R8 ;  /* 0x00002408ff007988 */ /* 0x0003e80008000837 */
[----:B------:R1:W-:Y:S02]  /*08a0*/  STS [UR55+0x20], R7 ;  /* 0x00002007ff007988 */ /* 0x0003e40008000837 */
.L_x_19:
[----:B------:R-:W-:Y:S05]  /*08b0*/  BSYNC B1 ;  /* 0x0000000000017941 */ /* 0x000fea0003800000 */
.L_x_18:
[----:B------:R-:W-:Y:S04]  /*08c0*/  BSSY B1, `(.L_x_20) ;  /* 0x000000e000017945 */ /* 0x000fe80003800000 */
[----:B------:R-:W-:Y:S05]  /*08d0*/  @P1 BRA `(.L_x_21) ;  /* 0x0000000000301947 */ /* 0x000fea0003800000 */
[----:B----4-:R-:W4:Y:S01]  /*08e0*/  LDS R4, [UR55+0x34] ;  /* 0x00003437ff047984 */ /* 0x010f220008000800 */
[----:B--2---:R-:W2:Y:S03]  /*08f0*/  LDC.64 R10, c[0x0][0x240] ;  /* 0x00009000ff0a7b82 */ /* 0x004ea60000000a00 */
[----:B-1-3--:R-:W1:Y:S01]  /*0900*/  LDS R2, [UR55+0x1c] ;  /* 0x00001c37ff027984 */ /* 0x00ae620008000800 */
[C---:B--2---:R-:W-:Y:S01]  /*0910*/  SHF.L.U64.HI R8, R10.reuse, 0x1, R11 ;  /* 0x000000010a087819 */ /* 0x044fe2000001020b */
[----:B------:R-:W-:-:S03]  /*0920*/  IMAD.SHL.U32 R5, R10, 0x2, RZ ;  /* 0x000000020a057824 */ /* 0x000fc600078e00ff */
[--C-:B------:R-:W-:Y:S02]  /*0930*/  SHF.R.U32.HI R9, RZ, 0x4, R8.reuse ;  /* 0x00000004ff097819 */ /* 0x100fe40000011608 */
[----:B------:R-:W-:-:S05]  /*0940*/  SHF.R.U64 R5, R5, 0x4, R8 ;  /* 0x0000000405057819 */ /* 0x000fca0000001208 */
[----:B------:R2:W-:Y:S01]  /*0950*/  STS [UR55+0xc], R5 ;  /* 0x00000c05ff007988 */ /* 0x0005e20008000837 */
[----:B----4-:R-:W-:Y:S02]  /*0960*/  LOP3.LUT R4, R4, 0x7, RZ, 0xb8, !PT ;  /* 0x0000000704047812 */ /* 0x010fe400078eb8ff */
[----:B-1----:R-:W-:-:S03]  /*0970*/  LOP3.LUT R2, R2, 0xf, R9, 0xb8, !PT ;  /* 0x0000000f02027812 */ /* 0x002fc600078eb809 */
[----:B------:R2:W-:Y:S04]  /*0980*/  STS [UR55+0x34], R4 ;  /* 0x00003404ff007988 */ /* 0x0005e80008000837 */
[----:B------:R2:W-:Y:S02]  /*0990*/  STS [UR55+0x1c], R2 ;  /* 0x00001c02ff007988 */ /* 0x0005e40008000837 */
.L_x_21:
[----:B------:R-:W-:Y:S05]  /*09a0*/  BSYNC B1 ;  /* 0x0000000000017941 */ /* 0x000fea0003800000 */
.L_x_20:
[----:B------:R-:W-:Y:S04]  /*09b0*/  BSSY B2, `(.L_x_22) ;  /* 0x000001a000027945 */ /* 0x000fe80003800000 */
[----:B------:R-:W-:Y:S04]  /*09c0*/  BSSY B1, `(.L_x_23) ;  /* 0x0000015000017945 */ /* 0x000fe80003800000 */
[----:B------:R-:W-:Y:S05]  /*09d0*/  @P1 BRA `(.L_x_24) ;  /* 0x0000000000201947 */ /* 0x000fea0003800000 */
[----:B-1234-:R-:W1:Y:S02]  /*09e0*/  LDS R2, [UR55+0x34] ;  /* 0x00003437ff027984 */ /* 0x01ee640008000800 */
[----:B-1----:R-:W-:-:S05]  /*09f0*/  LOP3.LUT R2, R2, 0x38, RZ, 0xb8, !PT ;  /* 0x0000003802027812 */ /* 0x002fca00078eb8ff */
[----:B------:R1:W-:Y:S01]  /*0a00*/  STS [UR55+0x34], R2 ;  /* 0x00003402ff007988 */ /* 0x0003e20008000837 */
[----:B------:R-:W-:Y:S05]  /*0a10*/  @P1 BRA `(.L_x_25) ;  /* 0x0000000000201947 */ /* 0x000fea0003800000 */
[----:B-1----:R-:W1:Y:S01]  /*0a20*/  LDS R2, [UR55+0x8] ;  /* 0x00000837ff027984 */ /* 0x002e620008000800 */
[----:B------:R-:W-:-:S05]  /*0a30*/  IMAD.MOV.U32 R5, RZ, RZ, 0x780 ;  /* 0x00000780ff057424 */ /* 0x000fca00078e00ff */
[----:B-1----:R-:W-:-:S05]  /*0a40*/  LOP3.LUT R2, R2, 0x300, R5, 0xd8, !PT ;  /* 0x0000030002027812 */ /* 0x002fca00078ed805 */
[----:B------:R1:W-:Y:S02]  /*0a50*/  STS [UR55+0x8], R2 ;  /* 0x00000802ff007988 */ /* 0x0003e40008000837 */
.L_x_24:
[----:B------:R-:W-:Y:S05]  /*0a60*/  @P1 BRA `(.L_x_26) ;  /* 0x0000000000281947 */ /* 0x000fea0003800000 */
[----:B-1234-:R-:W1:Y:S02]  /*0a70*/  LDS R2, [UR55+0x8] ;  /* 0x00000837ff027984 */ /* 0x01ee640008000800 */
[----:B-1----:R-:W-:-:S05]  /*0a80*/  LOP3.LUT R2, R2, 0x1800, RZ, 0xb8, !PT ;  /* 0x0000180002027812 */ /* 0x002fca00078eb8ff */
[----:B------:R2:W-:Y:S02]  /*0a90*/  STS [UR55+0x8], R2 ;  /* 0x00000802ff007988 */ /* 0x0005e40008000837 */
.L_x_25:
[----:B------:R-:W-:Y:S05]  /*0aa0*/  @P1 BREAK B1 ;  /* 0x0000000000011942 */ /* 0x000fea0003800000 */
[----:B------:R-:W-:Y:S05]  /*0ab0*/  @P1 BRA `(.L_x_27) ;  /* 0x0000000000241947 */ /* 0x000fea0003800000 */
[----:B-12---:R-:W1:Y:S01]  /*0ac0*/  LDS R2, [UR55+0x8] ;  /* 0x00000837ff027984 */ /* 0x006e620008000800 */
[----:B------:R-:W-:-:S05]  /*0ad0*/  IMAD.MOV.U32 R5, RZ, RZ, 0x6000 ;  /* 0x00006000ff057424 */ /* 0x000fca00078e00ff */
[----:B-1----:R-:W-:-:S04]  /*0ae0*/  LOP3.LUT R2, R2, 0x6000, R5, 0xd8, !PT ;  /* 0x0000600002027812 */ /* 0x002fc800078ed805 */
[----:B------:R-:W-:-:S05]  /*0af0*/  LOP3.LUT R2, R2, 0x400000, RZ, 0xb8, !PT ;  /* 0x0040000002027812 */ /* 0x000fca00078eb8ff */
[----:B------:R1:W-:Y:S02]  /*0b00*/  STS [UR55+0x8], R2 ;  /* 0x00000802ff007988 */ /* 0x0003e40008000837 */
.L_x_26:
[----:B------:R-:W-:Y:S05]  /*0b10*/  BSYNC B1 ;  /* 0x0000000000017941 */ /* 0x000fea0003800000 */
.L_x_23:
[----:B-1234-:R-:W1:Y:S02]  /*0b20*/  @!P1 LDS R2, [UR55+0x8] ;  /* 0x00000837ff029984 */ /* 0x01ee640008000800 */
[----:B-1----:R-:W-:-:S05]  /*0b30*/  @!P1 LOP3.LUT R2, R2, 0x8000, RZ, 0xb8, !PT ;  /* 0x0000800002029812 */ /* 0x002fca00078eb8ff */
[----:B------:R3:W-:Y:S02]  /*0b40*/  @!P1 STS [UR55+0x8], R2 ;  /* 0x00000802ff009988 */ /* 0x0007e40008000837 */
.L_x_27:
[----:B------:R-:W-:Y:S05]  /*0b50*/  BSYNC B2 ;  /* 0x0000000000027941 */ /* 0x000fea0003800000 */
.L_x_22:
[----:B------:R-:W-:Y:S05]  /*0b60*/  WARPSYNC.ALL ;  /* 0x0000000000007948 */ /* 0x000fea0003800000 */
[----:B------:R-:W-:-:S04]  /*0b70*/  UIADD3 UR7, UR8, 0x80, URZ ;  /* 0x0000008008077890 */ /* 0x000fc8000fffe03f */
[----:B------:R-:W-:-:S04]  /*0b80*/  UIADD3 UR6, UP0, UR7, UR48, URZ ;  /* 0x0000003007067290 */ /* 0x000fc8000ff1e03f */
[----:B------:R-:W-:Y:S01]  /*0b90*/  ULEA.HI.X.SX32 UR7, UR7, UR49, 0x1, UP0 ;  /* 0x0000003107077291 */ /* 0x000fe200080f0e3f */
[----:B------:R-:W-:Y:S11]  /*0ba0*/  @P0 BRA `(.L_x_28) ;  /* 0x0000000000280947 */ /* 0x000ff60003800000 */
        /* <DEDUP_REMOVED lines=10> */
.L_x_28:
[----:B------:R-:W-:Y:S05]  /*0c50*/  @P0 BRA `(.L_x_29) ;  /* 0x00000000000c0947 */ /* 0x000fea0003800000 */
[----:B------:R0:W-:Y:S01]  /*0c60*/  UTMACMDFLUSH ;  /* 0x00000000000079b7 */ /* 0x0001e20000000000 */
[----:B------:R-:W-:Y:S05]  /*0c70*/  @P0 BRA `(.L_x_29) ;  /* 0x0000000000040947 */ /* 0x000fea0003800000 */
[----:B------:R-:W-:-:S04]  /*0c80*/  DEPBAR.LE SB0, 0x0 ;  /* 0x000080000000791a */ /* 0x000fc80000000000 */
.L_x_29:
        /* <DEDUP_REMOVED lines=8> */
[----:B----4-:R-:W2:Y:S01]  /*0d10*/  LDC.64 R8, c[0x0][0x220] ;  /* 0x00008800ff087b82 */ /* 0x010ea20000000a00 */
[----:B------:R-:W-:Y:S02]  /*0d20*/  IMAD.MOV.U32 R5, RZ, RZ, 0x70 ;  /* 0x00000070ff057424 */ /* 0x000fe400078e00ff */
[----:B--2---:R2:W-:Y:S03]  /*0d30*/  STS.64 [UR55], R8 ;  /* 0x00000008ff007988 */ /* 0x0045e60008000a37 */
[----:B-1----:R-:W-:-:S05]  /*0d40*/  LOP3.LUT R2, R2, 0x10, R5, 0xd8, !PT ;  /* 0x0000001002027812 */ /* 0x002fca00078ed805 */
[----:B------:R2:W-:Y:S02]  /*0d50*/  STS [UR55+0x8], R2 ;  /* 0x00000802ff007988 */ /* 0x0005e40008000837 */
.L_x_31:
[----:B----4-:R-:W-:Y:S05]  /*0d60*/  BSYNC B2 ;  /* 0x0000000000027941 */ /* 0x010fea0003800000 */
.L_x_30:
[----:B------:R-:W-:Y:S04]  /*0d70*/  BSSY B3, `(.L_x_32) ;  /* 0x0000011000037945 */ /* 0x000fe80003800000 */
[----:B------:R-:W-:Y:S04]  /*0d80*/  BSSY B2, `(.L_x_33) ;  /* 0x000000e000027945 */ /* 0x000fe80003800000 */
[----:B------:R-:W-:Y:S05]  /*0d90*/  @P1 BRA `(.L_x_34) ;  /* 0x0000000000241947 */ /* 0x000fea0003800000 */
[----:B-123--:R-:W1:Y:S01]  /*0da0*/  LDS R2, [UR55+0x34] ;  /* 0x00003437ff027984 */ /* 0x00ee620008000800 */
[----:B------:R-:W-:-:S05]  /*0db0*/  IMAD.MOV.U32 R5, RZ, RZ, 0x3f000000 ;  /* 0x3f000000ff057424 */ /* 0x000fca00078e00ff */
[----:B-1----:R-:W-:-:S05]  /*0dc0*/  LOP3.LUT R2, R2, 0xff000000, R5, 0xb8, !PT ;  /* 0xff00000002027812 */ /* 0x002fca00078eb805 */
[----:B------:R1:W-:Y:S01]  /*0dd0*/  STS [UR55+0x34], R2 ;  /* 0x00003402ff007988 */ /* 0x0003e20008000837 */
[----:B------:R-:W-:Y:S05]  /*0de0*/  @P1 BRA `(.L_x_35) ;  /* 0x00000000001c1947 */ /* 0x000fea0003800000 */
[----:B-1----:R-:W1:Y:S01]  /*0df0*/  LDS R2, [UR55+0x38] ;  /* 0x00003837ff027984 */ /* 0x002e620008000800 */
[----:B------:R-:W-:-:S05]  /*0e00*/  IMAD.MOV.U32 R5, RZ, RZ, 0x7f ;  /* 0x0000007fff057424 */ /* 0x000fca00078e00ff */
[----:B-1----:R-:W-:-:S05]  /*0e10*/  LOP3.LUT R2, R2, 0xff, R5, 0xb8, !PT ;  /* 0x000000ff02027812 */ /* 0x002fca00078eb805 */
[----:B------:R4:W-:Y:S02]  /*0e20*/  STS [UR55+0x38], R2 ;  /* 0x00003802ff007988 */ /* 0x0009e40008000837 */
.L_x_34:
[----:B------:R-:W-:Y:S05]  /*0e30*/  @P1 BREAK B2 ;  /* 0x0000000000021942 */ /* 0x000fea0003800000 */
[----:B------:R-:W-:Y:S05]  /*0e40*/  @P1 BRA `(.L_x_36) ;  /* 0x00000000000c1947 */ /* 0x000fea0003800000 */
[----:B------:R1:W-:Y:S02]  /*0e50*/  STS [UR55+0x20], R7 ;  /* 0x00002007ff007988 */ /* 0x0003e40008000837 */
.L_x_35:
[----:B------:R-:W-:Y:S05]  /*0e60*/  BSYNC B2 ;  /* 0x0000000000027941 */ /* 0x000fea0003800000 */
.L_x_33:
[----:B------:R1:W-:Y:S02]  /*0e70*/  @!P1 STS [UR55+0x24], R6 ;  /* 0x00002406ff009988 */ /* 0x0003e40008000837 */
.L_x_36:
[----:B------:R-:W-:Y:S05]  /*0e80*/  BSYNC B3 ;  /* 0x0000000000037941 */ /* 0x000fea0003800000 */
.L_x_32:
[----:B------:R-:W-:Y:S05]  /*0e90*/  WARPSYNC.ALL ;  /* 0x0000000000007948 */ /* 0x000fea0003800000 */
[----:B------:R-:W-:Y:S04]  /*0ea0*/  BSSY B3, `(.L_x_37) ;  /* 0x000000e000037945 */ /* 0x000fe80003800000 */
[----:B------:R-:W-:Y:S05]  /*0eb0*/  @P1 BRA `(.L_x_38) ;  /* 0x0000000000301947 */ /* 0x000fea0003800000 */
[----:B------:R-:W5:Y:S01]  /*0ec0*/  LDS R4, [UR55+0x34] ;  /* 0x00003437ff047984 */ /* 0x000f620008000800 */
[----:B--2---:R-:W2:Y:S03]  /*0ed0*/  LDC.64 R8, c[0x0][0x248] ;  /* 0x00009200ff087b82 */ /* 0x004ea60000000a00 */
[----:B-1-34-:R-:W1:Y:S01]  /*0ee0*/  LDS R2, [UR55+0x1c] ;  /* 0x00001c37ff027984 */ /* 0x01ae620008000800 */
[C---:B--2---:R-:W-:Y:S01]  /*0ef0*/  SHF.L.U64.HI R6, R8.reuse, 0x1, R9 ;  /* 0x0000000108067819 */ /* 0x044fe20000010209 */
[----:B------:R-:W-:-:S03]  /*0f00*/  IMAD.SHL.U32 R5, R8, 0x2, RZ ;  /* 0x0000000208057824 */ /* 0x000fc600078e00ff */
[--C-:B------:R-:W-:Y:S02]  /*0f10*/  SHF.R.U32.HI R7, RZ, 0x4, R6.reuse ;  /* 0x00000004ff077819 */ /* 0x100fe40000011606 */
[----:B------:R-:W-:-:S05]  /*0f20*/  SHF.R.U64 R5, R5, 0x4, R6 ;  /* 0x0000000405057819 */ /* 0x000fca0000001206 */
[----:B------:R2:W-:Y:S01]  /*0f30*/  STS [UR55+0xc], R5 ;  /* 0x00000c05ff007988 */ /* 0x0005e20008000837 */
[----:B-----5:R-:W-:Y:S02]  /*0f40*/  LOP3.LUT R4, R4, 0x7, RZ, 0xb8, !PT ;  /* 0x0000000704047812 */ /* 0x020fe400078eb8ff */
[----:B-1----:R-:W-:-:S03]  /*0f50*/  LOP3.LUT R2, R2, 0xf, R7, 0xb8, !PT ;  /* 0x0000000f02027812 */ /* 0x002fc600078eb807 */
[----:B------:R2:W-:Y:S04]  /*0f60*/  STS [UR55+0x34], R4 ;  /* 0x00003404ff007988 */ /* 0x0005e80008000837 */
[----:B------:R2:W-:Y:S02]  /*0f70*/  STS [UR55+0x1c], R2 ;  /* 0x00001c02ff007988 */ /* 0x0005e40008000837 */
.L_x_38:
[----:B------:R-:W-:Y:S05]  /*0f80*/  BSYNC B3 ;  /* 0x0000000000037941 */ /* 0x000fea0003800000 */
.L_x_37:
        /* <DEDUP_REMOVED lines=11> */
.L_x_41:
[----:B------:R-:W-:Y:S05]  /*1040*/  @P1 BRA `(.L_x_43) ;  /* 0x0000000000281947 */ /* 0x000fea0003800000 */
[----:B-1234-:R-:W1:Y:S02]  /*1050*/  LDS R2, [UR55+0x8] ;  /* 0x00000837ff027984 */ /* 0x01ee640008000800 */
[----:B-1----:R-:W-:-:S05]  /*1060*/  LOP3.LUT R2, R2, 0x1800, RZ, 0xb8, !PT ;  /* 0x0000180002027812 */ /* 0x002fca00078eb8ff */
[----:B------:R2:W-:Y:S02]  /*1070*/  STS [UR55+0x8], R2 ;  /* 0x00000802ff007988 */ /* 0x0005e40008000837 */
.L_x_42:
[----:B------:R-:W-:Y:S05]  /*1080*/  @P1 BREAK B4 ;  /* 0x0000000000041942 */ /* 0x000fea0003800000 */
[----:B------:R-:W-:Y:S05]  /*1090*/  @P1 BRA `(.L_x_44) ;  /* 0x0000000000241947 */ /* 0x000fea0003800000 */
[----:B-12---:R-:W1:Y:S01]  /*10a0*/  LDS R2, [UR55+0x8] ;  /* 0x00000837ff027984 */ /* 0x006e620008000800 */
[----:B------:R-:W-:-:S05]  /*10b0*/  IMAD.MOV.U32 R5, RZ, RZ, 0x6000 ;  /* 0x00006000ff057424 */ /* 0x000fca00078e00ff */
[----:B-1----:R-:W-:-:S04]  /*10c0*/  LOP3.LUT R2, R2, 0x6000, R5, 0xd8, !PT ;  /* 0x0000600002027812 */ /* 0x002fc800078ed805 */
[----:B------:R-:W-:-:S05]  /*10d0*/  LOP3.LUT R2, R2, 0x400000, RZ, 0xb8, !PT ;  /* 0x0040000002027812 */ /* 0x000fca00078eb8ff */
[----:B------:R1:W-:Y:S02]  /*10e0*/  STS [UR55+0x8], R2 ;  /* 0x00000802ff007988 */ /* 0x0003e40008000837 */
.L_x_43:
[----:B------:R-:W-:Y:S05]  /*10f0*/  BSYNC B4 ;  /* 0x0000000000047941 */ /* 0x000fea0003800000 */
.L_x_40:
[----:B-1234-:R-:W1:Y:S02]  /*1100*/  @!P1 LDS R2, [UR55+0x8] ;  /* 0x00000837ff029984 */ /* 0x01ee640008000800 */
[----:B-1----:R-:W-:-:S05]  /*1110*/  @!P1 LOP3.LUT R2, R2, 0x8000, RZ, 0xb8, !PT ;  /* 0x0000800002029812 */ /* 0x002fca00078eb8ff */
[----:B------:R3:W-:Y:S02]  /*1120*/  @!P1 STS [UR55+0x8], R2 ;  /* 0x00000802ff009988 */ /* 0x0007e40008000837 */
.L_x_44:
[----:B------:R-:W-:Y:S05]  /*1130*/  BSYNC B3 ;  /* 0x0000000000037941 */ /* 0x000fea0003800000 */
.L_x_39:
[----:B------:R-:W-:Y:S05]  /*1140*/  WARPSYNC.ALL ;  /* 0x0000000000007948 */ /* 0x000fea0003800000 */
[----:B------:R4:W-:Y:S01]  /*1150*/  STL [R1], RZ ;  /* 0x000000ff01007387 */ /* 0x0009e20000100800 */
[----:B------:R-:W-:Y:S01]  /*1160*/  UIADD3 UR8, UR8, 0x100, URZ ;  /* 0x0000010008087890 */ /* 0x000fe2000fffe03f */
[----:B------:R-:W-:Y:S02]  /*1170*/  ISETP.GE.AND P2, PT, R13, 0x1, PT ;  /* 0x000000010d00780c */ /* 0x000fe40003f46270 */
[----:B------:R-:W-:Y:S01]  /*1180*/  SHF.R.U32.HI R6, RZ, 0x5, R16 ;  /* 0x00000005ff067819 */ /* 0x000fe20000011610 */
[----:B------:R-:W-:-:S04]  /*1190*/  UIADD3 UR48, UP0, UR8, UR48, URZ ;  /* 0x0000003008307290 */ /* 0x000fc8000ff1e03f */
[----:B------:R-:W-:Y:S01]  /*11a0*/  ULEA.HI.X.SX32 UR49, UR8, UR49, 0x1, UP0 ;  /* 0x0000003108317291 */ /* 0x000fe200080f0e3f */
[----:B----4-:R-:W-:Y:S11]  /*11b0*/  @P0 BRA `(.L_x_45) ;  /* 0x0000000000280947 */ /* 0x010ff60003800000 */
        /* <DEDUP_REMOVED lines=10> */
.L_x_45:
[----:B------:R-:W-:Y:S05]  /*1260*/  @P0 BRA `(.L_x_46) ;  /* 0x00000000000c0947 */ /* 0x000fea0003800000 */
[----:B------:R0:W-:Y:S01]  /*1270*/  UTMACMDFLUSH ;  /* 0x00000000000079b7 */ /* 0x0001e20000000000 */
[----:B------:R-:W-:Y:S05]  /*1280*/  @P0 BRA `(.L_x_46) ;  /* 0x0000000000040947 */ /* 0x000fea0003800000 */
[----:B------:R-:W-:-:S04]  /*1290*/  DEPBAR.LE SB0, 0x0 ;  /* 0x000080000000791a */ /* 0x000fc80000000000 */
.L_x_46:
[----:B------:R1:W-:Y:S01]  /*12a0*/  STL [R1+0x4], RZ ;  /* 0x000004ff01007387 */ /* 0x0003e20000100800 */
[----:B------:R-:W-:Y:S05]  /*12b0*/  WARPSYNC.ALL ;  /* 0x0000000000007948 */ /* 0x000fea0003800000 */
[----:B------:R1:W-:Y:S01]  /*12c0*/  STL [R1+0x8], RZ ;  /* 0x000008ff01007387 */ /* 0x0003e20000100800 */
[----:B-----5:R-:W-:Y:S01]  /*12d0*/  VOTEU.ALL UP0, P1 ;  /* 0x00000000003f7886 */ /* 0x020fe20000800000 */
[----:B------:R-:W-:Y:S01]  /*12e0*/  UMOV UR8, 0x1 ;  /* 0x0000000100087882 */ /* 0x000fe20000000000 */
[----:B------:R-:W-:Y:S01]  /*12f0*/  VOTEU.ALL UP1, P1 ;  /* 0x00000000003f7886 */ /* 0x000fe20000820000 */
[----:B------:R1:W-:Y:S01]  /*1300*/  STL [R1+0xc], RZ ;  /* 0x00000cff01007387 */ /* 0x0003e20000100800 */
[----:B------:R-:W-:Y:S01]  /*1310*/  VOTEU.ALL UP2, P1 ;  /* 0x00000000003f7886 */ /* 0x000fe20000840000 */
[----:B------:R-:W-:-:S04]  /*1320*/  @!UP0 UIADD3 UR12, -UR8, 0x100000, URZ ;  /* 0x00100000080c8890 */ /* 0x000fc8000fffe13f */
[----:B------:R-:W-:Y:S02]  /*1330*/  @!UP0 USHF.L.U32 UR13, UR12, 0xb, URZ ;  /* 0x0000000b0c0d8899 */ /* 0x000fe4000800063f */
[----:B------:R-:W-:Y:S01]  /*1340*/  @!UP0 USHF.L.U32 UR12, UR12, 0x1, URZ ;  /* 0x000000010c0c8899 */ /* 0x000fe2000800063f */
[----:B------:R-:W-:Y:S01]  /*1350*/  R2UR UR53, R6 ;  /* 0x00000000063572ca */ /* 0x000fe200000e0000 */
[----:B------:R1:W-:Y:S01]  /*1360*/  STL [R1+0x10], RZ ;  /* 0x000010ff01007387 */ /* 0x0003e20000100800 */
[----:B------:R-:W-:-:S04]  /*1370*/  @!UP0 UIADD3 UR14, -UR8, 0x100000, URZ ;  /* 0x00100000080e8890 */ /* 0x000fc8000fffe13f */
[----:B------:R-:W-:Y:S02]  /*1380*/  @!UP0 USHF.L.U32 UR15, UR14, 0xb, URZ ;  /* 0x0000000b0e0f8899 */ /* 0x000fe4000800063f */
[----:B------:R-:W-:Y:S01]  /*1390*/  @!UP0 USHF.L.U32 UR14, UR14, 0x1, URZ ;  /* 0x000000010e0e8899 */ /* 0x000fe2000800063f */
[----:B------:R-:W-:Y:S01]  /*13a0*/  CS2R R24, SRZ ;  /* 0x0000000000187805 */ /* 0x000fe2000001ff00 */
[----:B------:R-:W-:-:S04]  /*13b0*/  @!UP0 UIADD3 UR8, -UR8, 0x100000, URZ ;  /* 0x0010000008088890 */ /* 0x000fc8000fffe13f */
[----:B------:R-:W-:Y:S02]  /*13c0*/  @!UP0 USHF.L.U32 UR9, UR8, 0xb, URZ ;  /* 0x0000000b08098899 */ /* 0x000fe4000800063f */
[----:B------:R-:W-:Y:S01]  /*13d0*/  @!UP0 USHF.L.U32 UR8, UR8, 0x1, URZ ;  /* 0x0000000108088899 */ /* 0x000fe2000800063f */
[----:B------:R1:W-:Y:S01]  /*13e0*/  STL [R1+0x14], RZ ;  /* 0x000014ff01007387 */ /* 0x0003e20000100800 */
[----:B------:R-:W-:Y:S01]  /*13f0*/  VOTEU.ALL UP0, P1 ;  /* 0x00000000003f7886 */ /* 0x000fe20000800000 */
[----:B------:R-:W-:Y:S01]  /*1400*/  USHF.L.U32 UR54, UR50, 0x8, URZ ;  /* 0x0000000832367899 */ /* 0x000fe2000800063f */
[----:B------:R-:W-:Y:S01]  /*1410*/  CS2R R26, SRZ ;  /* 0x00000000001a7805 */ /* 0x000fe2000001ff00 */
[----:B------:R1:W-:Y:S01]  /*1420*/  STL [R1+0x18], RZ ;  /* 0x000018ff01007387 */ /* 0x0003e20000100800 */
[----:B------:R-:W-:Y:S01]  /*1430*/  USHF.L.U32 UR11, UR51, 0x7, URZ ;  /* 0x00000007330b7899 */ /* 0x000fe2000800063f */
[----:B------:R-:W-:Y:S02]  /*1440*/  CS2R R28, SRZ ;  /* 0x00000000001c7805 */ /* 0x000fe4000001ff00 */
[----:B------:R-:W-:Y:S01]  /*1450*/  CS2R R30, SRZ ;  /* 0x00000000001e7805 */ /* 0x000fe2000001ff00 */
[----:B------:R1:W-:Y:S01]  /*1460*/  STL [R1+0x1c], RZ ;  /* 0x00001cff01007387 */ /* 0x0003e20000100800 */
[----:B------:R-:W-:-:S02]  /*1470*/  CS2R R32, SRZ ;  /* 0x0000000000207805 */ /* 0x000fc4000001ff00 */
[----:B------:R-:W-:Y:S02]  /*1480*/  CS2R R34, SRZ ;  /* 0x0000000000227805 */ /* 0x000fe4000001ff00 */
[----:B------:R-:W-:Y:S01]  /*1490*/  CS2R R36, SRZ ;  /* 0x0000000000247805 */ /* 0x000fe2000001ff00 */
[----:B------:R1:W-:Y:S01]  /*14a0*/  STL [R1+0x20], RZ ;  /* 0x000020ff01007387 */ /* 0x0003e20000100800 */
[----:B------:R-:W-:Y:S02]  /*14b0*/  CS2R R38, SRZ ;  /* 0x0000000000267805 */ /* 0x000fe4000001ff00 */
        /* <DEDUP_REMOVED lines=74> */
[----:B------:R1:W-:Y:S04]  /*1960*/  STL [R1+0x6c], RZ ;  /* 0x00006cff01007387 */ /* 0x0003e80000100800 */
        /* <DEDUP_REMOVED lines=42> */
[----:B------:R1:W-:Y:S01]  /*1c10*/  STL [R1+0x118], RZ ;  /* 0x000118ff01007387 */ /* 0x0003e20000100800 */
[----:B------:R-:W-:Y:S06]  /*1c20*/  BAR.SYNC.DEFER_BLOCKING 0x0 ;  /* 0x0000000000007b1d */ /* 0x000fec0000010000 */
[----:B------:R1:W-:Y:S04]  /*1c30*/  STL [R1+0x11c], RZ ;  /* 0x00011cff01007387 */ /* 0x0003e80000100800 */
[----:B------:R1:W-:Y:S04]  /*1c40*/  STL [R1+0x120], RZ ;  /* 0x000120ff01007387 */ /* 0x0003e80000100800 */
[----:B------:R1:W-:Y:S04]  /*1c50*/  STL [R1+0x124], RZ ;  /* 0x000124ff01007387 */ /* 0x0003e80000100800 */
[----:B------:R1:W-:Y:S04]  /*1c60*/  STL [R1+0x128], RZ ;  /* 0x000128ff01007387 */ /* 0x0003e80000100800 */
[----:B------:R1:W-:Y:S04]  /*1c70*/  STL [R1+0x12c], RZ ;  /* 0x00012cff01007387 */ /* 0x0003e80000100800 */
[----:B------:R-:W2:Y:S02]  /*1c80*/  FENCE.VIEW.ASYNC.S ;  /* 0x00000000000073c6 */ /* 0x000ea40000000000 */
[----:B--2---:R1:W2:Y:S02]  /*1c90*/  @!UP0 SYNCS.EXCH.64 URZ, [UR55+0x48000], UR12 ;  /* 0x0480000c373f85b2 */ /* 0x0042a40008000100 */
        /* <DEDUP_REMOVED lines=20> */
[----:B--2---:R-:W-:Y:S06]  /*1de0*/  BAR.SYNC.DEFER_BLOCKING 0x0 ;  /* 0x0000000000007b1d */ /* 0x004fec0000010000 */
[----:B------:R1:W-:Y:S04]  /*1df0*/  STL [R1+0x180], RZ ;  /* 0x000180ff01007387 */ /* 0x0003e80000100800 */
[----:B------:R1:W-:Y:S04]  /*1e00*/  STL [R1+0x184], RZ ;  /* 0x000184ff01007387 */ /* 0x0003e80000100800 */
[----:B------:R1:W-:Y:S04]  /*1e10*/  STL [R1+0x188], RZ ;  /* 0x000188ff01007387 */ /* 0x0003e80000100800 */
[----:B------:R1:W-:Y:S04]  /*1e20*/  STL [R1+0x18c], RZ ;  /* 0x00018cff01007387 */ /* 0x0003e80000100800 */
[----:B------:R1:W-:Y:S01]  /*1e30*/  STL [R1+0x190], RZ ;  /* 0x000190ff01007387 */ /* 0x0003e20000100800 */
[----:B------:R1:W2:Y:S03]  /*1e40*/  @!UP1 SYNCS.EXCH.64 URZ, [UR55+0x48008], UR14 ;  /* 0x0480080e373f95b2 */ /* 0x0002a60008000100 */
        /* <DEDUP_REMOVED lines=28> */
[----:B------:R1:W-:Y:S01]  /*2010*/  STL [R1+0x1fc], RZ ;  /* 0x0001fcff01007387 */ /* 0x0003e20000100800 */
[----:B------:R-:W-:Y:S05]  /*2020*/  @!P2 BRA `(.L_x_47) ;  /* 0x0000001c009ca947 */ /* 0x000fea0003800000 */
[----:B------:R1:W-:Y:S01]  /*2030*/  STL [R1], RZ ;  /* 0x000000ff01007387 */ /* 0x0003e20000100800 */
[----:B------:R-:W-:Y:S02]  /*2040*/  CS2R R24, SRZ ;  /* 0x0000000000187805 */ /* 0x000fe4000001ff00 */
        /* <DEDUP_REMOVED lines=83> */
[----:B------:R-:W-:Y:S01]  /*2580*/  CS2R R150, SRZ ;  /* 0x0000000000967805 */ /* 0x000fe2000001ff00 */
[----:B------:R-:W-:Y:S01]  /*2590*/  UMOV UR52, URZ ;  /* 0x0000003f00347c82 */ /* 0x000fe20008000000 */
[----:B-1----:R-:W-:Y:S01]  /*25a0*/  UMOV UR15, URZ ;  /* 0x0000003f000f7c82 */ /* 0x002fe20008000000 */
        /* <DEDUP_REMOVED lines=105> */
[----:B--2---:R1:W-:Y:S02]  /*2c40*/  STL [R1+0x1fc], RZ ;  /* 0x0001fcff01007387 */ /* 0x0043e40000100800 */
.L_x_49:
[----:B------:R-:W-:Y:S01]  /*2c50*/  BAR.SYNC.DEFER_BLOCKING 0x0 ;  /* 0x0000000000007b1d */ /* 0x000fe20000010000 */
[----:B------:R-:W-:Y:S01]  /*2c60*/  ULEA UR20, UR52, UR55, 0x3 ;  /* 0x0000003734147291 */ /* 0x000fe2000f8e183f */
[----:B---3--:R-:W-:Y:S01]  /*2c70*/  @!P1 IMAD.MOV.U32 R2, RZ, RZ, 0x18000 ;  /* 0x00018000ff029424 */ /* 0x008fe200078e00ff */
[----:B------:R-:W-:Y:S01]  /*2c80*/  ELECT P0, URZ, PT ;  /* 0x00000000003f782f */ /* 0x000fe20003800000 */
[----:B------:R-:W-:-:S03]  /*2c90*/  ULEA UR8, UR52, UR55, 0xf ;  /* 0x0000003734087291 */ /* 0x000fc6000f8e783f */
[----:B------:R-:W-:Y:S01]  /*2ca0*/  ISETP.LT.U32.AND P0, PT, R3, 0x40, P0 ;  /* 0x000000400300780c */ /* 0x000fe20000701070 */
[----:B------:R-:W-:Y:S02]  /*2cb0*/  ULOP3.LUT UR12, UR53, 0x1, URZ, 0xc0, !UPT ;  /* 0x00000001350c7892 */ /* 0x000fe4000f8ec03f */
[----:B------:R-:W-:Y:S02]  /*2cc0*/  UIADD3 UR18, UR8, 0x30000, URZ ;  /* 0x0003000008127890 */ /* 0x000fe4000fffe03f */
[----:B------:R-:W-:Y:S02]  /*2cd0*/  ULEA UR10, UR12, UR15, 0x6 ;  /* 0x0000000f0c0a7291 */ /* 0x000fe4000f8e303f */
[----:B------:R-:W-:Y:S02]  /*2ce0*/  UIADD3 UR9, UR20, 0x48000, URZ ;  /* 0x0004800014097890 */ /* 0x000fe4000fffe03f */
[----:B------:R-:W-:Y:S02]  /*2cf0*/  ULEA UR8, UR12, UR18, 0xe ;  /* 0x000000120c087291 */ /* 0x000fe4000f8e703f */
[----:B------:R-:W-:-:S02]  /*2d00*/  ULEA UR19, UR52, UR55, 0x10 ;  /* 0x0000003734137291 */ /* 0x000fc4000f8e803f */
[----:B------:R-:W-:Y:S01]  /*2d10*/  VOTEU.ANY UP0, P0 ;  /* 0x00000000003f7886 */ /* 0x000fe20000000100 */
[----:B------:R-:W-:Y:S01]  /*2d20*/  VOTEU.ANY UP1, P0 ;  /* 0x00000000003f7886 */ /* 0x000fe20000020100 */
[----:B------:R-:W-:Y:S01]  /*2d30*/  ULOP3.LUT UR14, UR53, 0x3, URZ, 0xc0, !UPT ;  /* 0x00000003350e7892 */ /* 0x000fe2000f8ec03f */
[----:B------:R2:W-:Y:S02]  /*2d40*/  @!P1 SYNCS.ARRIVE.TRANS64 RZ, [UR20+0x48000], R2 ;  /* 0x04800002ffff99a7 */ /* 0x0005e40008000014 */
[----:B------:R-:W-:Y:S01]  /*2d50*/  @UP0 UMOV UR16, UR4 ;  /* 0x0000000400100c82 */ /* 0x000fe20008000000 */
[----:B------:R-:W-:Y:S01]  /*2d60*/  @UP0 UMOV UR17, UR5 ;  /* 0x0000000500110c82 */ /* 0x000fe20008000000 */
[----:B------:R-:W-:Y:S01]  /*2d70*/  BAR.SYNC.DEFER_BLOCKING 0x0 ;  /* 0x0000000000007b1d */ /* 0x000fe20000010000 */
[----:B------:R-:W-:Y:S02]  /*2d80*/  ULEA UR12, UR14, UR19, 0xe ;  /* 0x000000130e0c7291 */ /* 0x000fe4000f8e703f */
[----:B------:R-:W-:Y:S01]  /*2d90*/  ULEA UR14, UR14, UR54, 0x6 ;  /* 0x000000360e0e7291 */ /* 0x000fe2000f8e303f */
[----:B--2---:R-:W-:-:S02]  /*2da0*/  SHF.L.U32 R2, R0, 0x1f, RZ ;  /* 0x0000001f00027819 */ /* 0x004fc400000006ff */
[----:B------:R-:W-:Y:S01]  /*2db0*/  UMOV UR13, UR9 ;  /* 0x00000009000d7c82 */ /* 0x000fe20008000000 */
[----:B------:R2:W-:Y:S01]  /*2dc0*/  @UP1 UTMALDG.2D [UR8], [UR16] ;  /* 0x00000008100015b4 */ /* 0x0005e20008008000 */
[----:B------:R3:W-:Y:S06]  /*2dd0*/  MEMBAR.ALL.CTA ;  /* 0x0000000000007992 */ /* 0x0007ec0000008000 */
[----:B---3--:R-:W3:Y:S02]  /*2de0*/  FENCE.VIEW.ASYNC.S ;  /* 0x00000000000073c6 */ /* 0x008ee40000000000 */
[----:B---3--:R-:W-:Y:S06]  /*2df0*/  BAR.SYNC.DEFER_BLOCKING 0x0 ;  /* 0x0000000000007b1d */ /* 0x008fec0000010000 */
[----:B------:R2:W-:Y:S02]  /*2e00*/  UTMALDG.2D [UR12], [UR6] ;  /* 0x0000000c060075b4 */ /* 0x0005e40008008000 */
[----:B------:R-:W-:Y:S06]  /*2e10*/  BAR.SYNC.DEFER_BLOCKING 0x0 ;  /* 0x0000000000007b1d */ /* 0x000fec0000010000 */
[----:B------:R-:W3:Y:S02]  /*2e20*/  SYNCS.PHASECHK.TRANS64.TRYWAIT P0, [UR20+0x48000], R2 ;  /* 0x04800002ff0075a7 */ /* 0x000ee40008000154 */
[----:B--23--:R-:W-:Y:S05]  /*2e30*/  @!P0 BRA `(.L_x_48) ;  /* 0x0000002400408947 */ /* 0x00cfea0003800000 */
.L_x_50:
[----:B------:R-:W-:Y:S01]  /*2e40*/  STL.64 [R1+0x268], R150 ;  /* 0x0002689601007387 */ /* 0x000fe20000100a00 */
[----:B------:R-:W-:Y:S01]  /*2e50*/  USHF.R.U32.HI UR9, URZ, 0x4, UR19 ;  /* 0x000000043f097899 */ /* 0x000fe20008011613 */
[----:B------:R-:W2:Y:S02]  /*2e60*/  LDC R2, c[0x0][0x230] ;  /* 0x00008c00ff027b82 */ /* 0x000ea40000000800 */
[----:B------:R-:W-:Y:S04]  /*2e70*/  STL.64 [R1+0x260], R148 ;  /* 0x0002609401007387 */ /* 0x000fe80000100a00 */
        /* <DEDUP_REMOVED lines=11> */
[----:B------:R3:W-:Y:S04]  /*2f30*/  STL.64 [R1+0x200], R124 ;  /* 0x0002007c01007387 */ /* 0x0007e80000100a00 */
[----:B---3--:R-:W3:Y:S04]  /*2f40*/  LDL.LU.64 R124, [R1] ;  /* 0x00000000017c7983 */ /* 0x008ee80000300a00 */
[----:B------:R-:W3:Y:S04]  /*2f50*/  LDL.LU.64 R126, [R1+0x8] ;  /* 0x00000800017e7983 */ /* 0x000ee80000300a00 */
        /* <DEDUP_REMOVED lines=61> */
[----:B------:R-:W3:Y:S01]  /*3330*/  LDL.LU.64 R250, [R1+0x1f8] ;  /* 0x0001f80001fa7983 */ /* 0x000ee20000300a00 */
[----:B------:R-:W-:-:S02]  /*3340*/  USGXT.U32 UR9, UR9, 0xe ;  /* 0x0000000e0909789a */ /* 0x000fc40008000000 */
[----:B------:R-:W-:Y:S02]  /*3350*/  USHF.R.U32.HI UR44, URZ, 0x4, UR18 ;  /* 0x000000043f2c7899 */ /* 0x000fe40008011612 */
[----:B------:R-:W-:Y:S02]  /*3360*/  ULOP3.LUT UR46, UR9, 0x4000000, URZ, 0xfc, !UPT ;  /* 0x04000000092e7892 */ /* 0x000fe4000f8efc3f */
[----:B------:R-:W-:Y:S01]  /*3370*/  USGXT.U32 UR44, UR44, 0xe ;  /* 0x0000000e2c2c789a */ /* 0x000fe20008000000 */
[----:B------:R-:W-:Y:S01]  /*3380*/  UMOV UR47, 0x40000040 ;  /* 0x40000040002f7882 */ /* 0x000fe20000000000 */
[----:B------:R-:W-:Y:S01]  /*3390*/  UMOV UR45, 0x40000040 ;  /* 0x40000040002d7882 */ /* 0x000fe20000000000 */
[----:B------:R-:W-:Y:S02]  /*33a0*/  UIADD3 UR42, UP1, UR9, 0x4000080, URZ ;  /* 0x04000080092a7890 */ /* 0x000fe4000ff3e03f */
[----:B------:R-:W-:Y:S01]  /*33b0*/  UIADD3 UR40, UP0, UR44, 0x2, URZ ;  /* 0x000000022c287890 */ /* 0x000fe2000ff1e03f */
[----:B------:R-:W-:Y:S01]  /*33c0*/  UMOV UR8, URZ ;  /* 0x0000003f00087c82 */ /* 0x000fe20008000000 */
[----:B------:R-:W-:-:S02]  /*33d0*/  UMOV UR9, URZ ;  /* 0x0000003f00097c82 */ /* 0x000fc40008000000 */
[----:B------:R-:W-:Y:S02]  /*33e0*/  UIADD3.X UR41, UR8, 0x40000040, URZ, UP0, !UPT ;  /* 0x4000004008297890 */ /* 0x000fe400087fe43f */
[----:B------:R-:W-:Y:S02]  /*33f0*/  UIADD3.X UR43, UR9, 0x40000040, URZ, UP1, !UPT ;  /* 0x40000040092b7890 */ /* 0x000fe40008ffe43f */
[----:B------:R-:W-:Y:S02]  /*3400*/  UIADD3.64 UR36, UR40, 0x2, URZ ;  /* 0x0000000228247897 */ /* 0x000fe4000fffe03f */
[----:B------:R-:W-:Y:S02]  /*3410*/  UIADD3.64 UR38, UR42, 0x80, URZ ;  /* 0x000000802a267897 */ /* 0x000fe4000fffe03f */
[----:B------:R-:W-:Y:S02]  /*3420*/  UIADD3.64 UR34, UR42, 0x100, URZ ;  /* 0x000001002a227897 */ /* 0x000fe4000fffe03f */
[----:B------:R-:W-:-:S02]  /*3430*/  UIADD3.64 UR32, UR40, 0x4, URZ ;  /* 0x0000000428207897 */ /* 0x000fc4000fffe03f */
[----:B------:R-:W-:Y:S02]  /*3440*/  UIADD3.64 UR30, UR42, 0x180, URZ ;  /* 0x000001802a1e7897 */ /* 0x000fe4000fffe03f */
[----:B------:R-:W-:Y:S02]  /*3450*/  UIADD3.64 UR28, UR40, 0x3fe, URZ ;  /* 0x000003fe281c7897 */ /* 0x000fe4000fffe03f */
[----:B------:R-:W-:Y:S02]  /*3460*/  UIADD3.64 UR26, UR42, 0x200, URZ ;  /* 0x000002002a1a7897 */ /* 0x000fe4000fffe03f */
[----:B------:R-:W-:Y:S02]  /*3470*/  UIADD3.64 UR24, UR40, 0x400, URZ ;  /* 0x0000040028187897 */ /* 0x000fe4000fffe03f */
[----:B------:R-:W-:Y:S02]  /*3480*/  UIADD3.64 UR22, UR42, 0x280, URZ ;  /* 0x000002802a167897 */ /* 0x000fe4000fffe03f */
[----:B------:R-:W-:-:S02]  /*3490*/  UIADD3.64 UR20, UR40, 0x402, URZ ;  /* 0x0000040228147897 */ /* 0x000fc4000fffe03f */
[----:B------:R-:W-:Y:S02]  /*34a0*/  UIADD3.64 UR18, UR42, 0x300, URZ ;  /* 0x000003002a127897 */ /* 0x000fe4000fffe03f */
[----:B------:R-:W-:Y:S01]  /*34b0*/  UIADD3.64 UR16, UR40, 0x404, URZ ;  /* 0x0000040428107897 */ /* 0x000fe2000fffe03f */
[----:B---3--:R-:W-:-:S06]  /*34c0*/  WARPGROUP.ARRIVE ;  /* 0x00000000000079c5 */ /* 0x008fcc0000000000 */
[----:B------:R-:W-:Y:S03]  /*34d0*/  HGMMA.64x256x16.F32 R124, gdesc[UR44].tnspB, R124, gsb0 ;  /* 0x43e000002c7c79f0 */ /* 0x000fe6000800087c */
[----:B------:R-:W-:Y:S02]  /*34e0*/  WARPGROUP.DEPBAR.LE gsb0, 0x0 ;  /* 0x00008000000079c5 */ /* 0x000fe40000010000 */
[----:B------:R-:W-:-:S15]  /*34f0*/  WARPGROUP.ARRIVE ;  /* 0x00000000000079c5 */ /* 0x000fde0000000000 */
[----:B------:R-:W-:-:S08]  /*3500*/  NOP ;  /* 0x0000000000007918 */ /* 0x000fd00000000000 */
        /* <DEDUP_REMOVED lines=26> */
[----:B------:R-:W-:Y:S04]  /*36b0*/  STL.64 [R1], R124 ;  /* 0x0000007c01007387 */ /* 0x000fe80000100a00 */
        /* <DEDUP_REMOVED lines=63> */
[----:B---3--:R-:W3:Y:S04]  /*3ab0*/  LDL.LU.64 R150, [R1+0x268] ;  /* 0x0002680001967983 */ /* 0x008ee80000300a00 */
        /* <DEDUP_REMOVED lines=13> */
[----:B------:R-:W-:-:S02]  /*3b90*/  UIADD3.64 UR44, UR40, 0x1fe, URZ ;  /* 0x000001fe282c7897 */ /* 0x000fc4000fffe03f */
[----:B------:R-:W-:Y:S02]  /*3ba0*/  UIADD3.64 UR36, UR40, 0x202, URZ ;  /* 0x0000020228247897 */ /* 0x000fe4000fffe03f */
[----:B------:R-:W-:Y:S02]  /*3bb0*/  UIADD3.64 UR32, UR40, 0x204, URZ ;  /* 0x0000020428207897 */ /* 0x000fe4000fffe03f */
[----:B------:R-:W-:Y:S02]  /*3bc0*/  UIADD3.64 UR28, UR40, 0x5fe, URZ ;  /* 0x000005fe281c7897 */ /* 0x000fe4000fffe03f */
[----:B------:R-:W-:Y:S02]  /*3bd0*/  UIADD3.64 UR24, UR40, 0x600, URZ ;  /* 0x0000060028187897 */ /* 0x000fe4000fffe03f */
[----:B------:R-:W-:Y:S02]  /*3be0*/  UIADD3.64 UR20, UR40, 0x602, URZ ;  /* 0x0000060228147897 */ /* 0x000fe4000fffe03f */
[----:B------:R-:W-:-:S02]  /*3bf0*/  UIADD3.64 UR16, UR40, 0x604, URZ ;  /* 0x0000060428107897 */ /* 0x000fc4000fffe03f */
[----:B------:R-:W-:Y:S02]  /*3c00*/  UIADD3 UR15, UR15, 0x80, URZ ;  /* 0x000000800f0f7890 */ /* 0x000fe4000fffe03f */
[----:B------:R-:W-:-:S04]  /*3c10*/  UIADD3 UR52, UR52, 0x1, URZ ;  /* 0x0000000134347890 */ /* 0x000fc8000fffe03f */
[----:B--2---:R-:W-:Y:S01]  /*3c20*/  ISETP.LE.AND P0, PT, R2, UR15, PT ;  /* 0x0000000f02007c0c */ /* 0x004fe2000bf03270 */
[----:B------:R-:W-:-:S04]  /*3c30*/  UISETP.NE.U32.AND UP0, UPT, UR52, 0x3, UPT ;  /* 0x000000033400788c */ /* 0x000fc8000bf05070 */
[----:B------:R-:W-:Y:S02]  /*3c40*/  USEL UR8, URZ, 0x1, UP0 ;  /* 0x000000013f087887 */ /* 0x000fe40008000000 */
[----:B------:R-:W-:-:S04]  /*3c50*/  USEL UR52, UR52, URZ, UP0 ;  /* 0x0000003f34347287 */ /* 0x000fc80008000000 */
[----:B------:R-:W-:Y:S01]  /*3c60*/  LOP3.LUT R0, R0, UR8, RZ, 0x3c, !PT ;  /* 0x0000000800007c12 */ /* 0x000fe2000f8e3cff */
[----:B---3--:R-:W-:-:S06]  /*3c70*/  WARPGROUP.ARRIVE ;  /* 0x00000000000079c5 */ /* 0x008fcc0000000000 */
[----:B------:R-:W-:Y:S01]  /*3c80*/  HGMMA.64x256x16.F32 R24, gdesc[UR44].tnspB, R24, gsb0 ;  /* 0x43e000002c1879f0 */ /* 0x000fe20008000818 */
[----:B------:R-:W-:Y:S01]  /*3c90*/  UIADD3.64 UR44, UR40, 0x200, URZ ;  /* 0x00000200282c7897 */ /* 0x000fe2000fffe03f */
[----:B------:R-:W-:Y:S01]  /*3ca0*/  UMOV UR46, UR42 ;  /* 0x0000002a002e7c82 */ /* 0x000fe20008000000 */
[----:B------:R-:W-:Y:S01]  /*3cb0*/  UMOV UR47, UR43 ;  /* 0x0000002b002f7c82 */ /* 0x000fe20008000000 */
[----:B------:R-:W-:Y:S02]  /*3cc0*/  WARPGROUP.DEPBAR.LE gsb0, 0x0 ;  /* 0x00008000000079c5 */ /* 0x000fe40000010000 */
[----:B------:R-:W-:-:S15]  /*3cd0*/  WARPGROUP.ARRIVE ;  /* 0x00000000000079c5 */ /* 0x000fde0000000000 */
[----:B------:R-:W-:-:S07]  /*3ce0*/  NOP ;  /* 0x0000000000007918 */ /* 0x000fce0000000000 */
        /* <DEDUP_REMOVED lines=26> */
[----:B-1----:R-:W-:Y:S05]  /*3e90*/  @!P0 BRA `(.L_x_49) ;  /* 0xffffffec006c8947 */ /* 0x002fea000383ffff */
.L_x_47:
[----:B------:R5:W-:Y:S04]  /*3ea0*/  STL [R1+0x20c], R148 ;  /* 0x00020c9401007387 */ /* 0x000be80000100800 */
[----:B------:R-:W3:Y:S01]  /*3eb0*/  LDL.LU R8, [R1] ;  /* 0x0000000001087983 */ /* 0x000ee20000300800 */
[----:B--2---:R-:W-:Y:S06]  /*3ec0*/  BAR.SYNC.DEFER_BLOCKING 0x0 ;  /* 0x0000000000007b1d */ /* 0x004fec0000010000 */
[----:B-----5:R-:W2:Y:S04]  /*3ed0*/  LDL.LU R148, [R1+0x4] ;  /* 0x0000040001947983 */ /* 0x020ea80000300800 */
[----:B------:R5:W-:Y:S04]  /*3ee0*/  STL [R1+0x208], R149 ;  /* 0x0002089501007387 */ /* 0x000be80000100800 */
[----:B-----5:R-:W5:Y:S01]  /*3ef0*/  LDL.LU R149, [R1+0xc] ;  /* 0x00000c0001957983 */ /* 0x020f620000300800 */
[----:B------:R-:W4:Y:S03]  /*3f00*/  @!P1 SYNCS.CCTL.IV [UR55+0x48000] ;  /* 0x04800000ff0099b1 */ /* 0x000f260008000037 */
[----:B------:R-:W5:Y:S04]  /*3f10*/  LDL.LU R9, [R1+0x8] ;  /* 0x0000080001097983 */ /* 0x000f680000300800 */
[----:B------:R1:W-:Y:S01]  /*3f20*/  STL [R1+0x204], R150 ;  /* 0x0002049601007387 */ /* 0x0003e20000100800 */
[----:B----4-:R-:W-:Y:S06]  /*3f30*/  BAR.SYNC.DEFER_BLOCKING 0x0 ;  /* 0x0000000000007b1d */ /* 0x010fec0000010000 */
[----:B-1----:R-:W4:Y:S04]  /*3f40*/  LDL.LU R150, [R1+0x14] ;  /* 0x0000140001967983 */ /* 0x002f280000300800 */
[----:B------:R-:W4:Y:S04]  /*3f50*/  LDL.LU R10, [R1+0x10] ;  /* 0x00001000010a7983 */ /* 0x000f280000300800 */
[----:B------:R1:W-:Y:S01]  /*3f60*/  STL [R1+0x200], R151 ;  /* 0x0002009701007387 */ /* 0x0003e20000100800 */
[----:B------:R-:W1:Y:S02]  /*3f70*/  @!P1 SYNCS.CCTL.IV [UR55+0x48008] ;  /* 0x04800800ff0099b1 */ /* 0x000e640008000037 */
[----:B-1----:R-:W-:Y:S06]  /*3f80*/  BAR.SYNC.DEFER_BLOCKING 0x0 ;  /* 0x0000000000007b1d */ /* 0x002fec0000010000 */
[----:B------:R-:W4:Y:S04]  /*3f90*/  LDL.LU R151, [R1+0x1c] ;  /* 0x00001c0001977983 */ /* 0x000f280000300800 */
[----:B------:R-:W4:Y:S04]  /*3fa0*/  LDL.LU R11, [R1+0x18] ;  /* 0x00001800010b7983 */ /* 0x000f280000300800 */
[----:B------:R-:W4:Y:S04]  /*3fb0*/  LDL.LU R16, [R1+0x24] ;  /* 0x0000240001107983 */ /* 0x000f280000300800 */
[----:B------:R-:W4:Y:S04]  /*3fc0*/  LDL.LU R4, [R1+0x20] ;  /* 0x0000200001047983 */ /* 0x000f280000300800 */
[----:B------:R-:W4:Y:S01]  /*3fd0*/  LDL.LU R3, [R1+0x2c] ;  /* 0x00002c0001037983 */ /* 0x000f220000300800 */
[----:B------:R-:W-:Y:S01]  /*3fe0*/  F2FP.F16.F32.PACK_AB R24, R25, R24 ;  /* 0x000000181918723e */ /* 0x000fe200000000ff */
[----:B------:R-:W1:Y:S02]  /*3ff0*/  @!P1 SYNCS.CCTL.IV [UR55+0x48010] ;  /* 0x04801000ff0099b1 */ /* 0x000e640008000037 */
[----:B------:R-:W4:Y:S04]  /*4000*/  LDL.LU R5, [R1+0x28] ;  /* 0x0000280001057983 */ /* 0x000f280000300800 */
        /* <DEDUP_REMOVED lines=115> */
[----:B---3--:R-:W3:Y:S01]  /*4740*/  LDL.LU R2, [R1+0x1f8] ;  /* 0x0001f80001027983 */ /* 0x008ee20000300800 */
[----:B--2---:R-:W-:-:S02]  /*4750*/  F2FP.F16.F32.PACK_AB R8, R148, R8 ;  /* 0x000000089408723e */ /* 0x004fc400000000ff */
[----:B-----5:R-:W-:Y:S01]  /*4760*/  F2FP.F16.F32.PACK_AB R9, R149, R9 ;  /* 0x000000099509723e */ /* 0x020fe200000000ff */
[----:B------:R-:W2:Y:S01]  /*4770*/  LDL.LU R148, [R1+0x20c] ;  /* 0x00020c0001947983 */ /* 0x000ea20000300800 */
[----:B----4-:R-:W-:Y:S02]  /*4780*/  F2FP.F16.F32.PACK_AB R10, R150, R10 ;  /* 0x0000000a960a723e */ /* 0x010fe400000000ff */
[----:B------:R-:W-:Y:S01]  /*4790*/  F2FP.F16.F32.PACK_AB R11, R151, R11 ;  /* 0x0000000b970b723e */ /* 0x000fe200000000ff */
[----:B------:R-:W2:Y:S04]  /*47a0*/  LDL.LU R149, [R1+0x208] ;  /* 0x0002080001957983 */ /* 0x000ea80000300800 */
[----:B------:R-:W4:Y:S04]  /*47b0*/  LDL.LU R150, [R1+0x204] ;  /* 0x0002040001967983 */ /* 0x000f280000300800 */
[----:B------:R-:W4:Y:S01]  /*47c0*/  LDL.LU R151, [R1+0x200] ;  /* 0x0002000001977983 */ /* 0x000f220000300800 */
[----:B------:R-:W-:Y:S01]  /*47d0*/  F2FP.F16.F32.PACK_AB R4, R16, R4 ;  /* 0x000000041004723e */ /* 0x000fe200000000ff */
[----:B------:R-:W-:Y:S01]  /*47e0*/  ULOP3.LUT UR53, UR53, 0x3, URZ, 0xc0, !UPT ;  /* 0x0000000335357892 */ /* 0x000fe2000f8ec03f */
[----:B------:R-:W-:Y:S01]  /*47f0*/  F2FP.F16.F32.PACK_AB R6, R0, R6 ;  /* 0x000000060006723e */ /* 0x000fe200000000ff */
[----:B------:R-:W5:Y:S01]  /*4800*/  S2R R16, SR_TID.X ;  /* 0x0000000000107919 */ /* 0x000f620000002100 */
[----:B------:R-:W-:Y:S01]  /*4810*/  F2FP.F16.F32.PACK_AB R5, R3, R5 ;  /* 0x000000050305723e */ /* 0x000fe200000000ff */
[----:B------:R-:W-:Y:S01]  /*4820*/  ULEA UR52, UR53, UR55, 0xe ;  /* 0x0000003735347291 */ /* 0x000fe2000f8e703f */
[----:B------:R-:W-:Y:S01]  /*4830*/  F2FP.F16.F32.PACK_AB R152, R243, R152 ;  /* 0x00000098f398723e */ /* 0x000fe200000000ff */
[----:B------:R-:W-:Y:S01]  /*4840*/  ULEA UR53, UR53, UR54, 0x6 ;  /* 0x0000003635357291 */ /* 0x000fe2000f8e303f */
[----:B------:R-:W-:-:S02]  /*4850*/  F2FP.F16.F32.PACK_AB R153, R242, R153 ;  /* 0x00000099f299723e */ /* 0x000fc400000000ff */
[----:B------:R-:W-:Y:S02]  /*4860*/  ELECT P0, URZ, PT ;  /* 0x00000000003f782f */ /* 0x000fe40003800000 */
[----:B------:R-:W-:Y:S01]  /*4870*/  F2FP.F16.F32.PACK_AB R154, R241, R154 ;  /* 0x0000009af19a723e */ /* 0x000fe200000000ff */
[----:B------:R-:W-:Y:S01]  /*4880*/  UMOV UR54, UR11 ;  /* 0x0000000b00367c82 */ /* 0x000fe20008000000 */
[----:B------:R-:W-:Y:S02]  /*4890*/  F2FP.F16.F32.PACK_AB R155, R240, R155 ;  /* 0x0000009bf09b723e */ /* 0x000fe400000000ff */
[----:B------:R-:W-:Y:S02]  /*48a0*/  F2FP.F16.F32.PACK_AB R25, R27, R26 ;  /* 0x0000001a1b19723e */ /* 0x000fe400000000ff */
[----:B------:R-:W-:Y:S02]  /*48b0*/  F2FP.F16.F32.PACK_AB R56, R57, R56 ;  /* 0x000000383938723e */ /* 0x000fe400000000ff */
[----:B------:R-:W-:-:S02]  /*48c0*/  F2FP.F16.F32.PACK_AB R26, R29, R28 ;  /* 0x0000001c1d1a723e */ /* 0x000fc400000000ff */
[----:B------:R-:W-:Y:S02]  /*48d0*/  F2FP.F16.F32.PACK_AB R27, R31, R30 ;  /* 0x0000001e1f1b723e */ /* 0x000fe400000000ff */
[----:B------:R-:W-:Y:S02]  /*48e0*/  F2FP.F16.F32.PACK_AB R57, R59, R58 ;  /* 0x0000003a3b39723e */ /* 0x000fe400000000ff */
[----:B------:R-:W-:Y:S02]  /*48f0*/  F2FP.F16.F32.PACK_AB R88, R89, R88 ;  /* 0x000000585958723e */ /* 0x000fe400000000ff */
[----:B------:R-:W-:Y:S02]  /*4900*/  F2FP.F16.F32.PACK_AB R58, R61, R60 ;  /* 0x0000003c3d3a723e */ /* 0x000fe400000000ff */
[----:B------:R-:W-:Y:S02]  /*4910*/  F2FP.F16.F32.PACK_AB R59, R63, R62 ;  /* 0x0000003e3f3b723e */ /* 0x000fe400000000ff */
[----:B------:R-:W-:-:S02]  /*4920*/  F2FP.F16.F32.PACK_AB R89, R91, R90 ;  /* 0x0000005a5b59723e */ /* 0x000fc400000000ff */
[----:B------:R-:W-:Y:S02]  /*4930*/  F2FP.F16.F32.PACK_AB R120, R121, R120 ;  /* 0x000000787978723e */ /* 0x000fe400000000ff */
[----:B------:R-:W-:Y:S01]  /*4940*/  F2FP.F16.F32.PACK_AB R90, R93, R92 ;  /* 0x0000005c5d5a723e */ /* 0x000fe200000000ff */
[C---:B-----5:R-:W-:Y:S01]  /*4950*/  IMAD.SHL.U32 R0, R16.reuse, 0x80, RZ ;  /* 0x0000008010007824 */ /* 0x060fe200078e00ff */
[----:B------:R-:W-:Y:S01]  /*4960*/  F2FP.F16.F32.PACK_AB R168, R227, R168 ;  /* 0x000000a8e3a8723e */ /* 0x000fe200000000ff */
[----:B------:R-:W-:Y:S01]  /*4970*/  IMAD.SHL.U32 R3, R16, 0x10, RZ ;  /* 0x0000001010037824 */ /* 0x000fe200078e00ff */
[----:B------:R-:W-:Y:S02]  /*4980*/  F2FP.F16.F32.PACK_AB R91, R95, R94 ;  /* 0x0000005e5f5b723e */ /* 0x000fe400000000ff */
[----:B------:R-:W-:Y:S02]  /*4990*/  LOP3.LUT R0, R0, 0x780, RZ, 0xc0, !PT ;  /* 0x0000078000007812 */ /* 0x000fe400078ec0ff */
[----:B------:R-:W-:-:S02]  /*49a0*/  F2FP.F16.F32.PACK_AB R121, R123, R122 ;  /* 0x0000007a7b79723e */ /* 0x000fc400000000ff */
[----:B------:R-:W-:Y:S01]  /*49b0*/  LOP3.LUT R3, R0, 0x70, R3, 0xf8, !PT ;  /* 0x0000007000037812 */ /* 0x000fe200078ef803 */
[----:B------:R-:W-:Y:S01]  /*49c0*/  IMAD.SHL.U32 R0, R16, 0x40, RZ ;  /* 0x0000004010007824 */ /* 0x000fe200078e00ff */
[----:B------:R-:W-:Y:S02]  /*49d0*/  F2FP.F16.F32.PACK_AB R169, R226, R169 ;  /* 0x000000a9e2a9723e */ /* 0x000fe400000000ff */
[----:B------:R-:W-:Y:S02]  /*49e0*/  LOP3.LUT R3, R3, 0x10, R16, 0x78, !PT ;  /* 0x0000001003037812 */ /* 0x000fe400078e7810 */
[----:B------:R-:W-:Y:S02]  /*49f0*/  F2FP.F16.F32.PACK_AB R122, R125, R124 ;  /* 0x0000007c7d7a723e */ /* 0x000fe400000000ff */
[----:B------:R-:W-:Y:S02]  /*4a00*/  LOP3.LUT R0, R3, 0x1800, R0, 0xf8, !PT ;  /* 0x0000180003007812 */ /* 0x000fe400078ef800 */
[----:B------:R-:W-:-:S02]  /*4a10*/  F2FP.F16.F32.PACK_AB R170, R225, R170 ;  /* 0x000000aae1aa723e */ /* 0x000fc400000000ff */
[----:B------:R-:W-:Y:S02]  /*4a20*/  LOP3.LUT R3, R0, 0x20, RZ, 0x3c, !PT ;  /* 0x0000002000037812 */ /* 0x000fe400078e3cff */
[----:B------:R-:W-:Y:S02]  /*4a30*/  F2FP.F16.F32.PACK_AB R123, R127, R126 ;  /* 0x0000007e7f7b723e */ /* 0x000fe400000000ff */
[----:B------:R-:W-:Y:S01]  /*4a40*/  F2FP.F16.F32.PACK_AB R171, R224, R171 ;  /* 0x000000abe0ab723e */ /* 0x000fe200000000ff */
[----:B------:R-:W-:Y:S01]  /*4a50*/  VIADD R3, R3, UR55 ;  /* 0x0000003703037c36 */ /* 0x000fe20008000000 */
        /* <DEDUP_REMOVED lines=94> */
[----:B---3--:R-:W-:Y:S01]  /*5040*/  F2FP.F16.F32.PACK_AB R199, R17, R2 ;  /* 0x0000000211c7723e */ /* 0x008fe200000000ff */
[----:B------:R-:W-:-:S05]  /*5050*/  VIADD R2, R0, UR55 ;  /* 0x0000003700027c36 */ /* 0x000fca0008000000 */
[----:B-1----:R1:W-:Y:S01]  /*5060*/  STSM.16.M88.4 [R2], R8 ;  /* 0x0000000802007844 */ /* 0x0023e20000000200 */
[----:B--2---:R-:W-:-:S03]  /*5070*/  F2FP.F16.F32.PACK_AB R146, R149, R148 ;  /* 0x000000949592723e */ /* 0x004fc600000000ff */
[----:B------:R-:W-:Y:S04]  /*5080*/  STSM.16.M88.4 [R2+0x4000], R152 ;  /* 0x0040009802007844 */ /* 0x000fe80000000200 */
[----:B------:R-:W-:Y:S01]  /*5090*/  STSM.16.M88.4 [R2+0x8000], R168 ;  /* 0x008000a802007844 */ /* 0x000fe20000000200 */
[----:B----4-:R-:W-:-:S03]  /*50a0*/  F2FP.F16.F32.PACK_AB R147, R151, R150 ;  /* 0x000000969793723e */ /* 0x010fc600000000ff */
[----:B------:R-:W-:Y:S04]  /*50b0*/  STSM.16.M88.4 [R2+0xc000], R184 ;  /* 0x00c000b802007844 */ /* 0x000fe80000000200 */
[----:B------:R-:W-:Y:S01]  /*50c0*/  STSM.16.M88.4 [R2+0x2000], R24 ;  /* 0x0020001802007844 */ /* 0x000fe20000000200 */
[C---:B-1----:R-:W-:Y:S02]  /*50d0*/  LOP3.LUT R8, R0.reuse, 0x40, RZ, 0x3c, !PT ;  /* 0x0000004000087812 */ /* 0x042fe400078e3cff */
[----:B------:R-:W-:Y:S01]  /*50e0*/  LOP3.LUT R0, R0, 0x60, RZ, 0x3c, !PT ;  /* 0x0000006000007812 */ /* 0x000fe200078e3cff */
[----:B------:R-:W-:Y:S02]  /*50f0*/  STSM.16.M88.4 [R2+0x6000], R56 ;  /* 0x0060003802007844 */ /* 0x000fe40000000200 */
[----:B------:R-:W-:-:S02]  /*5100*/  VIADD R8, R8, UR55 ;  /* 0x0000003708087c36 */ /* 0x000fc40008000000 */
[----:B------:R-:W-:Y:S01]  /*5110*/  STSM.16.M88.4 [R2+0xa000], R88 ;  /* 0x00a0005802007844 */ /* 0x000fe20000000200 */
[----:B------:R-:W-:-:S03]  /*5120*/  VIADD R0, R0, UR55 ;  /* 0x0000003700007c36 */ /* 0x000fc60008000000 */
[----:B------:R-:W-:Y:S04]  /*5130*/  STSM.16.M88.4 [R2+0xe000], R120 ;  /* 0x00e0007802007844 */ /* 0x000fe80000000200 */
[----:B------:R-:W-:Y:S04]  /*5140*/  STSM.16.M88.4 [R3], R4 ;  /* 0x0000000403007844 */ /* 0x000fe80000000200 */
[----:B------:R-:W-:Y:S04]  /*5150*/  STSM.16.M88.4 [R3+0x4000], R156 ;  /* 0x0040009c03007844 */ /* 0x000fe80000000200 */
[----:B------:R-:W-:Y:S04]  /*5160*/  STSM.16.M88.4 [R3+0x8000], R172 ;  /* 0x008000ac03007844 */ /* 0x000fe80000000200 */
[----:B------:R-:W-:Y:S04]  /*5170*/  STSM.16.M88.4 [R3+0xc000], R188 ;  /* 0x00c000bc03007844 */ /* 0x000fe80000000200 */
[----:B------:R-:W-:Y:S04]  /*5180*/  STSM.16.M88.4 [R3+0x2000], R32 ;  /* 0x0020002003007844 */ /* 0x000fe80000000200 */
[----:B------:R-:W-:Y:S04]  /*5190*/  STSM.16.M88.4 [R3+0x6000], R64 ;  /* 0x0060004003007844 */ /* 0x000fe80000000200 */
[----:B------:R-:W-:Y:S04]  /*51a0*/  STSM.16.M88.4 [R3+0xa000], R96 ;  /* 0x00a0006003007844 */ /* 0x000fe80000000200 */
        /* <DEDUP_REMOVED lines=16> */
[----:B------:R-:W-:Y:S01]  /*52b0*/  STSM.16.M88.4 [R0+0xe000], R144 ;  /* 0x00e0009000007844 */ /* 0x000fe20000000200 */
[----:B------:R1:W-:Y:S06]  /*52c0*/  MEMBAR.ALL.CTA ;  /* 0x0000000000007992 */ /* 0x0003ec0000008000 */
[----:B-1----:R-:W1:Y:S02]  /*52d0*/  FENCE.VIEW.ASYNC.S ;  /* 0x00000000000073c6 */ /* 0x002e640000000000 */
[----:B-1----:R-:W-:Y:S06]  /*52e0*/  BAR.SYNC.DEFER_BLOCKING 0x0 ;  /* 0x0000000000007b1d */ /* 0x002fec0000010000 */
[----:B------:R1:W-:Y:S01]  /*52f0*/  UTMASTG.2D [UR52], [UR48] ;  /* 0x00000034300073b5 */ /* 0x0003e20008008000 */
[----:B------:R0:W-:Y:S01]  /*5300*/  UTMACMDFLUSH ;  /* 0x00000000000079b7 */ /* 0x0001e20000000000 */
[----:B------:R-:W-:-:S04]  /*5310*/  DEPBAR.LE SB0, 0x0 ;  /* 0x000080000000791a */ /* 0x000fc80000000000 */
[----:B------:R-:W-:Y:S06]  /*5320*/  BAR.SYNC.DEFER_BLOCKING 0x0 ;  /* 0x0000000000007b1d */ /* 0x000fec0000010000 */
[----:B-1----:R-:W-:Y:S05]  /*5330*/  EXIT ;  /* 0x000000000000794d */ /* 0x002fea0003800000 */
.L_x_48:
[----:B------:R-:W2:Y:S02]  /*5340*/  SYNCS.PHASECHK.TRANS64.TRYWAIT P0, [UR20+0x48000], R2 ;  /* 0x04800002ff0075a7 */ /* 0x000ea40008000154 */
[----:B--2---:R-:W-:Y:S05]  /*5350*/  @!P0 BRA `(.L_x_48) ;  /* 0xfffffffc00f88947 */ /* 0x004fea000383ffff */
[----:B------:R-:W-:Y:S05]  /*5360*/  BRA `(.L_x_50) ;  /* 0xffffffd800b47947 */ /* 0x000fea000383ffff */
.L_x_51:
[----:B------:R-:W-:-:S00]  /*5370*/  BRA `(.L_x_51) ;  /* 0xfffffffc00fc7947 */ /* 0x000fc0000383ffff */
[----:B------:R-:W-:-:S00]  /*5380*/  NOP ;  /* 0x0000000000007918 */ /* 0x000fc00000000000 */
[----:B------:R-:W-:-:S00]  /*5390*/  NOP ;  /* 0x0000000000007918 */ /* 0x000fc00000000000 */
[----:B------:R-:W-:-:S00]  /*53a0*/  NOP ;  /* 0x0000000000007918 */ /* 0x000fc00000000000 */
[----:B------:R-:W-:-:S00]  /*53b0*/  NOP ;  /* 0x0000000000007918 */ /* 0x000fc00000000000 */
[----:B------:R-:W-:-:S00]  /*53c0*/  NOP ;  /* 0x0000000000007918 */ /* 0x000fc00000000000 */
[----:B------:R-:W-:-:S00]  /*53d0*/  NOP ;  /* 0x0000000000007918 */ /* 0x000fc00000000000 */
[----:B------:R-:W-:-:S00]  /*53e0*/  NOP ;  /* 0x0000000000007918 */ /* 0x000fc00000000000 */
[----:B------:R-:W-:-:S00]  /*53f0*/  NOP ;  /* 0x0000000000007918 */ /* 0x000fc00000000000 */
.L_x_52:


//--------------------- .nv.shared.gluon_wgmma    --------------------------
	.section	.nv.shared.gluon_wgmma,"aw",@nobits
	.sectionflags	@""
	.align	16
	.zero		1024


//--------------------- .nv.shared.reserved.0     --------------------------
	.section	.nv.shared.reserved.0,"aw",@nobits
	.weak		__nv_reservedSMEM_offset_0_alias
	.size		__nv_reservedSMEM_offset_0_alias, 0, 0
	.other		__nv_reservedSMEM_offset_0_alias,@"STO_CUDA_RESERVED_SHARED STV_DEFAULT"
__nv_reservedSMEM_offset_0_alias:
	.zero		0


//--------------------- .nv.constant0.gluon_wgmma --------------------------
	.section	.nv.constant0.gluon_wgmma,"a",@progbits
	.sectionflags	@""
	.align	4
.nv.constant0.gluon_wgmma:
	.zero		608


//--------------------- SYMBOLS --------------------------

	.type		.nv.reservedSmem.offset0,@object
	.size		.nv.reservedSmem.offset0,0x4
